	.headerflags	@"EF_CUDA_TEXMODE_UNIFIED EF_CUDA_64BIT_ADDRESS EF_CUDA_ACCELERATORS EF_CUDA_SM90 EF_CUDA_VIRTUAL_SM(EF_CUDA_SM90)"
	.elftype	@"ET_EXEC"


//--------------------- .nv.info                  --------------------------
	.section	.nv.info,"",@"SHT_CUDA_INFO"
	.align	4


	//----- nvinfo : EIATTR_REGCOUNT
	.align		4
        /*0000*/ 	.byte	0x04, 0x2f
        /*0002*/ 	.short	(.L_2 - .L_1)
	.align		4
.L_1:
        /*0004*/ 	.word	index@(triton_per_fused_abs_add_div_log_lt_mean_mul_pow_reciprocal_rsub_sub_where_0)
        /*0008*/ 	.word	0x00000030


	//----- nvinfo : EIATTR_MIN_STACK_SIZE
	.align		4
.L_2:
        /*000c*/ 	.byte	0x04, 0x12
        /*000e*/ 	.short	(.L_4 - .L_3)
	.align		4
.L_3:
        /*0010*/ 	.word	index@(triton_per_fused_abs_add_div_log_lt_mean_mul_pow_reciprocal_rsub_sub_where_0)
        /*0014*/ 	.word	0x00000000


	//----- nvinfo : EIATTR_FRAME_SIZE
	.align		4
.L_4:
        /*0018*/ 	.byte	0x04, 0x11
        /*001a*/ 	.short	(.L_6 - .L_5)
	.align		4
.L_5:
        /*001c*/ 	.word	index@(triton_per_fused_abs_add_div_log_lt_mean_mul_pow_reciprocal_rsub_sub_where_0)
        /*0020*/ 	.word	0x00000000


	//----- nvinfo : EIATTR_MIN_STACK_SIZE
	.align		4
.L_6:
        /*0024*/ 	.byte	0x04, 0x12
        /*0026*/ 	.short	(.L_8 - .L_7)
	.align		4
.L_7:
        /*0028*/ 	.word	index@(triton_per_fused_abs_add_div_log_lt_mean_mul_pow_reciprocal_rsub_sub_where_0)
        /*002c*/ 	.word	0x00000000
.L_8:


//--------------------- .nv.info.triton_per_fused_abs_add_div_log_lt_mean_mul_pow_reciprocal_rsub_sub_where_0 --------------------------
	.section	.nv.info.triton_per_fused_abs_add_div_log_lt_mean_mul_pow_reciprocal_rsub_sub_where_0,"",@"SHT_CUDA_INFO"
	.sectionflags	@""
	.align	4


	//----- nvinfo : EIATTR_CUDA_API_VERSION
	.align		4
        /*0000*/ 	.byte	0x04, 0x37
        /*0002*/ 	.short	(.L_10 - .L_9)
.L_9:
        /*0004*/ 	.word	0x0000007c


	//----- nvinfo : EIATTR_KPARAM_INFO
	.align		4
.L_10:
        /*0008*/ 	.byte	0x04, 0x17
        /*000a*/ 	.short	(.L_12 - .L_11)
.L_11:
        /*000c*/ 	.word	0x00000000
        /*0010*/ 	.short	0x0003
        /*0012*/ 	.short	0x0018
        /*0014*/ 	.byte	0x00, 0xf0, 0x11, 0x00


	//----- nvinfo : EIATTR_KPARAM_INFO
	.align		4
.L_12:
        /*0018*/ 	.byte	0x04, 0x17
        /*001a*/ 	.short	(.L_14 - .L_13)
.L_13:
        /*001c*/ 	.word	0x00000000
        /*0020*/ 	.short	0x0002
        /*0022*/ 	.short	0x0010
        /*0024*/ 	.byte	0x00, 0xf4, 0x21, 0x00


	//----- nvinfo : EIATTR_KPARAM_INFO
	.align		4
.L_14:
        /*0028*/ 	.byte	0x04, 0x17
        /*002a*/ 	.short	(.L_16 - .L_15)
.L_15:
        /*002c*/ 	.word	0x00000000
        /*0030*/ 	.short	0x0001
        /*0032*/ 	.short	0x0008
        /*0034*/ 	.byte	0x00, 0xf4, 0x21, 0x00


	//----- nvinfo : EIATTR_KPARAM_INFO
	.align		4
.L_16:
        /*0038*/ 	.byte	0x04, 0x17
        /*003a*/ 	.short	(.L_18 - .L_17)
.L_17:
        /*003c*/ 	.word	0x00000000
        /*0040*/ 	.short	0x0000
        /*0042*/ 	.short	0x0000
        /*0044*/ 	.byte	0x00, 0xf4, 0x21, 0x00


	//----- nvinfo : EIATTR_SPARSE_MMA_MASK
	.align		4
.L_18:
        /*0048*/ 	.byte	0x03, 0x50
        /*004a*/ 	.short	0x0000


	//----- nvinfo : EIATTR_MAXREG_COUNT
	.align		4
        /*004c*/ 	.byte	0x03, 0x1b
        /*004e*/ 	.short	0x00ff


	//----- nvinfo : EIATTR_COOP_GROUP_MASK_REGIDS
	.align		4
        /*0050*/ 	.byte	0x04, 0x29
        /*0052*/ 	.short	(.L_20 - .L_19)


	//   ....[0]....
.L_19:
        /*0054*/ 	.word	0xffffffff


	//   ....[1]....
        /*0058*/ 	.word	0xffffffff


	//   ....[2]....
        /*005c*/ 	.word	0xffffffff


	//   ....[3]....
        /*0060*/ 	.word	0xffffffff


	//   ....[4]....
        /*0064*/ 	.word	0xffffffff


	//   ....[5]....
        /*0068*/ 	.word	0xffffffff


	//----- nvinfo : EIATTR_COOP_GROUP_INSTR_OFFSETS
	.align		4
.L_20:
        /*006c*/ 	.byte	0x04, 0x28
        /*006e*/ 	.short	(.L_22 - .L_21)


	//   ....[0]....
.L_21:
        /*0070*/ 	.word	0x000044c0


	//   ....[1]....
        /*0074*/ 	.word	0x000044e0


	//   ....[2]....
        /*0078*/ 	.word	0x00004510


	//   ....[3]....
        /*007c*/ 	.word	0x00004540


	//   ....[4]....
        /*0080*/ 	.word	0x00004570


	//   ....[5]....
        /*0084*/ 	.word	0x000045f0


	//----- nvinfo : EIATTR_EXIT_INSTR_OFFSETS
	.align		4
.L_22:
        /*0088*/ 	.byte	0x04, 0x1c
        /*008a*/ 	.short	(.L_24 - .L_23)


	//   ....[0]....
.L_23:
        /*008c*/ 	.word	0x00004660


	//   ....[1]....
        /*0090*/ 	.word	0x000046b0


	//----- nvinfo : EIATTR_REQNTID
	.align		4
.L_24:
        /*0094*/ 	.byte	0x04, 0x10
        /*0096*/ 	.short	(.L_26 - .L_25)
.L_25:
        /*0098*/ 	.word	0x00000040
        /*009c*/ 	.word	0x00000001
        /*00a0*/ 	.word	0x00000001


	//----- nvinfo : EIATTR_CRS_STACK_SIZE
	.align		4
.L_26:
        /*00a4*/ 	.byte	0x04, 0x1e
        /*00a6*/ 	.short	(.L_28 - .L_27)
.L_27:
        /*00a8*/ 	.word	0x00000000


	//----- nvinfo : EIATTR_CBANK_PARAM_SIZE
	.align		4
.L_28:
        /*00ac*/ 	.byte	0x03, 0x19
        /*00ae*/ 	.short	0x001c


	//----- nvinfo : EIATTR_PARAM_CBANK
	.align		4
        /*00b0*/ 	.byte	0x04, 0x0a
        /*00b2*/ 	.short	(.L_30 - .L_29)
	.align		4
.L_29:
        /*00b4*/ 	.word	index@(.nv.constant0.triton_per_fused_abs_add_div_log_lt_mean_mul_pow_reciprocal_rsub_sub_where_0)
        /*00b8*/ 	.short	0x0210
        /*00ba*/ 	.short	0x001c


	//----- nvinfo : EIATTR_SW_WAR
	.align		4
.L_30:
        /*00bc*/ 	.byte	0x04, 0x36
        /*00be*/ 	.short	(.L_32 - .L_31)
.L_31:
        /*00c0*/ 	.word	0x00000008
.L_32:


//--------------------- .nv.callgraph             --------------------------
	.section	.nv.callgraph,"",@"SHT_CUDA_CALLGRAPH"
	.align	4
	.sectionentsize	8
	.align		4
        /*0000*/ 	.word	0x00000000
	.align		4
        /*0004*/ 	.word	0xffffffff
	.align		4
        /*0008*/ 	.word	0x00000000
	.align		4
        /*000c*/ 	.word	0xfffffffe
	.align		4
        /*0010*/ 	.word	0x00000000
	.align		4
        /*0014*/ 	.word	0xfffffffd
	.align		4
        /*0018*/ 	.word	0x00000000
	.align		4
        /*001c*/ 	.word	0xfffffffc


//--------------------- .nv.constant4             --------------------------
	.section	.nv.constant4,"a",@progbits
	.align	8
	.align		8
.nv.constant4:
        /*0000*/ 	.dword	_$_str


//--------------------- .text.triton_per_fused_abs_add_div_log_lt_mean_mul_pow_reciprocal_rsub_sub_where_0 --------------------------
	.section	.text.triton_per_fused_abs_add_div_log_lt_mean_mul_pow_reciprocal_rsub_sub_where_0,"ax",@progbits
	.sectionflags	@"SHF_BARRIERS=1"
	.align	128
        .global         triton_per_fused_abs_add_div_log_lt_mean_mul_pow_reciprocal_rsub_sub_where_0
        .type           triton_per_fused_abs_add_div_log_lt_mean_mul_pow_reciprocal_rsub_sub_where_0,@function
        .size           triton_per_fused_abs_add_div_log_lt_mean_mul_pow_reciprocal_rsub_sub_where_0,(.L_x_33 - triton_per_fused_abs_add_div_log_lt_mean_mul_pow_reciprocal_rsub_sub_where_0)
        .other          triton_per_fused_abs_add_div_log_lt_mean_mul_pow_reciprocal_rsub_sub_where_0,@"STO_CUDA_ENTRY STV_DEFAULT"
triton_per_fused_abs_add_div_log_lt_mean_mul_pow_reciprocal_rsub_sub_where_0:
.text.triton_per_fused_abs_add_div_log_lt_mean_mul_pow_reciprocal_rsub_sub_where_0:
[----:B------:R-:W0:Y:S02]  /*0000*/  LDC R1, c[0x0][0x28] ;  /* 0x00000a00ff017b82 */ /* 0x000e240000000800 */
[----:B------:R-:W1:Y:S01]  /*0010*/  S2R R25, SR_TID.X ;  /* 0x0000000000197919 */ /* 0x000e620000002100 */
[----:B------:R-:W2:Y:S01]  /*0020*/  LDC.64 R4, c[0x0][0x218] ;  /* 0x00008600ff047b82 */ /* 0x000ea20000000a00 */
[----:B------:R-:W-:-:S07]  /*0030*/  ULDC.64 UR6, c[0x0][0x208] ;  /* 0x0000820000067ab9 */ /* 0x000fce0000000a00 */
[----:B------:R-:W3:Y:S01]  /*0040*/  LDC.64 R8, c[0x0][0x220] ;  /* 0x00008800ff087b82 */ /* 0x000ee20000000a00 */
[----:B-1----:R-:W-:-:S04]  /*0050*/  SHF.L.U32 R0, R25, 0x2, RZ ;  /* 0x0000000219007819 */ /* 0x002fc800000006ff */
[----:B------:R-:W-:-:S05]  /*0060*/  LOP3.LUT R3, R0, 0xfc, RZ, 0xc0, !PT ;  /* 0x000000fc00037812 */ /* 0x000fca00078ec0ff */
[----:B--2---:R-:W-:-:S04]  /*0070*/  IMAD.WIDE.U32 R4, R3, 0x4, R4 ;  /* 0x0000000403047825 */ /* 0x004fc800078e0004 */
[----:B---3--:R-:W-:Y:S02]  /*0080*/  IMAD.WIDE.U32 R8, R3, 0x4, R8 ;  /* 0x0000000403087825 */ /* 0x008fe400078e0008 */
[----:B------:R-:W2:Y:S04]  /*0090*/  LDG.E.128 R4, desc[UR6][R4.64] ;  /* 0x0000000604047981 */ /* 0x000ea8000c1e1d00 */
[----:B------:R-:W2:Y:S01]  /*00a0*/  LDG.E.128 R8, desc[UR6][R8.64] ;  /* 0x0000000608087981 */ /* 0x000ea2000c1e1d00 */
[----:B------:R-:W-:Y:S01]  /*00b0*/  HFMA2.MMA R17, -RZ, RZ, 0.88671875, -10224 ;  /* 0x3b18f0feff117435 */ /* 0x000fe200000001ff */
[----:B------:R-:W-:Y:S01]  /*00c0*/  BSSY B0, `(.L_x_0) ;  /* 0x0000059000007945 */ /* 0x000fe20003800000 */
[----:B--2---:R-:W-:-:S04]  /*00d0*/  FADD R3, R4, -R8 ;  /* 0x8000000804037221 */ /* 0x004fc80000000000 */
[C---:B------:R-:W-:Y:S01]  /*00e0*/  FADD.FTZ R16, |R3|.reuse, -RZ ;  /* 0x800000ff03107221 */ /* 0x040fe20000010200 */
[----:B------:R-:W-:-:S04]  /*00f0*/  FSETP.NEU.AND P2, PT, R3, RZ, PT ;  /* 0x000000ff0300720b */ /* 0x000fc80003f4d000 */
[----:B------:R-:W-:-:S04]  /*0100*/  LOP3.LUT R0, R16, 0x7fffff, RZ, 0xc0, !PT ;  /* 0x007fffff10007812 */ /* 0x000fc800078ec0ff */
[----:B------:R-:W-:-:S04]  /*0110*/  LOP3.LUT R0, R0, 0x3f800000, RZ, 0xfc, !PT ;  /* 0x3f80000000007812 */ /* 0x000fc800078efcff */
[----:B------:R-:W-:-:S13]  /*0120*/  FSETP.GT.AND P0, PT, R0, 1.4142135381698608398, PT ;  /* 0x3fb504f30000780b */ /* 0x000fda0003f04000 */
[----:B------:R-:W-:-:S04]  /*0130*/  @P0 FMUL R0, R0, 0.5 ;  /* 0x3f00000000000820 */ /* 0x000fc80000400000 */
[C---:B------:R-:W-:Y:S01]  /*0140*/  FADD R12, R0.reuse, 1 ;  /* 0x3f800000000c7421 */ /* 0x040fe20000000000 */
[----:B------:R-:W-:-:S03]  /*0150*/  FADD R2, R0, -1 ;  /* 0xbf80000000027421 */ /* 0x000fc60000000000 */
[----:B------:R-:W1:Y:S01]  /*0160*/  MUFU.RCP R13, R12 ;  /* 0x0000000c000d7308 */ /* 0x000e620000001000 */
[----:B------:R-:W-:-:S04]  /*0170*/  FADD R14, R2, R2 ;  /* 0x00000002020e7221 */ /* 0x000fc80000000000 */
[CC--:B-1----:R-:W-:Y:S01]  /*0180*/  FMUL R15, R13.reuse, R14.reuse ;  /* 0x0000000e0d0f7220 */ /* 0x0c2fe20000400000 */
[----:B------:R-:W-:-:S03]  /*0190*/  FFMA R18, -R13, R14, R2 ;  /* 0x0000000e0d127223 */ /* 0x000fc60000000102 */
[----:B------:R-:W-:-:S04]  /*01a0*/  FMUL R0, R15, R15 ;  /* 0x0000000f0f007220 */ /* 0x000fc80000400000 */
[----:B------:R-:W-:-:S04]  /*01b0*/  FFMA.FTZ R19, R0, R17, 0.01249298732727766037 ;  /* 0x3c4caf6300137423 */ /* 0x000fc80000010011 */
[----:B------:R-:W-:-:S04]  /*01c0*/  FFMA.FTZ R19, R0, R19, 0.083333469927310943604 ;  /* 0x3daaaabd00137423 */ /* 0x000fc80000010013 */
[----:B------:R-:W-:Y:S01]  /*01d0*/  FMUL.FTZ R0, R0, R19 ;  /* 0x0000001300007220 */ /* 0x000fe20000410000 */
[----:B------:R-:W-:-:S03]  /*01e0*/  FADD R19, R18, R18 ;  /* 0x0000001212137221 */ /* 0x000fc60000000000 */
[----:B------:R-:W-:Y:S01]  /*01f0*/  FMUL.FTZ R8, R15, R0 ;  /* 0x000000000f087220 */ /* 0x000fe20000410000 */
[----:B------:R-:W-:Y:S01]  /*0200*/  SHF.R.U32.HI R0, RZ, 0x17, R16 ;  /* 0x00000017ff007819 */ /* 0x000fe20000011610 */
[----:B------:R-:W-:Y:S02]  /*0210*/  FFMA.FTZ R2, R2, -R15, R19 ;  /* 0x8000000f02027223 */ /* 0x000fe40000010013 */
[C---:B------:R-:W-:Y:S01]  /*0220*/  FFMA R12, R13.reuse, R14, R8 ;  /* 0x0000000e0d0c7223 */ /* 0x040fe20000000008 */
[----:B------:R-:W-:Y:S01]  /*0230*/  I2FP.F32.U32 R0, R0 ;  /* 0x0000000000007245 */ /* 0x000fe20000201000 */
[C---:B------:R-:W-:Y:S02]  /*0240*/  FMUL.FTZ R2, R13.reuse, R2 ;  /* 0x000000020d027220 */ /* 0x040fe40000410000 */
[----:B------:R-:W-:Y:S02]  /*0250*/  FFMA R15, R13, R14, -R12 ;  /* 0x0000000e0d0f7223 */ /* 0x000fe4000000080c */
[----:B------:R-:W-:-:S02]  /*0260*/  FADD R0, R0, -127 ;  /* 0xc2fe000000007421 */ /* 0x000fc40000000000 */
[----:B------:R-:W-:Y:S02]  /*0270*/  FADD R15, R8, R15 ;  /* 0x0000000f080f7221 */ /* 0x000fe40000000000 */
[----:B------:R-:W-:Y:S02]  /*0280*/  @P0 FADD R0, R0, 1 ;  /* 0x3f80000000000421 */ /* 0x000fe40000000000 */
[----:B------:R-:W-:Y:S02]  /*0290*/  FADD R15, R2, R15 ;  /* 0x0000000f020f7221 */ /* 0x000fe40000000000 */
[C---:B------:R-:W-:Y:S01]  /*02a0*/  FMUL.FTZ R2, R0.reuse, 0.693145751953125 ;  /* 0x3f31720000027820 */ /* 0x040fe20000410000 */
[----:B------:R-:W-:Y:S01]  /*02b0*/  FMUL.FTZ R0, R0, 1.428606765330187045e-06 ;  /* 0x35bfbe8e00007820 */ /* 0x000fe20000410000 */
[----:B------:R-:W-:-:S04]  /*02c0*/  FADD R13, R12, R15 ;  /* 0x0000000f0c0d7221 */ /* 0x000fc80000000000 */
[----:B------:R-:W-:Y:S01]  /*02d0*/  FADD R21, R13, R2 ;  /* 0x000000020d157221 */ /* 0x000fe20000000000 */
[----:B------:R-:W-:-:S03]  /*02e0*/  FADD R12, R12, -R13 ;  /* 0x8000000d0c0c7221 */ /* 0x000fc60000000000 */
[----:B------:R-:W-:Y:S01]  /*02f0*/  FADD R8, R2, -R21 ;  /* 0x8000001502087221 */ /* 0x000fe20000000000 */
[----:B------:R-:W-:Y:S01]  /*0300*/  FADD R2, -R4, 2.0999999046325683594 ;  /* 0x4006666604027421 */ /* 0x000fe20000000100 */
[----:B------:R-:W-:Y:S02]  /*0310*/  FADD R12, R15, R12 ;  /* 0x0000000c0f0c7221 */ /* 0x000fe40000000000 */
[----:B------:R-:W-:Y:S01]  /*0320*/  FADD R13, R13, R8 ;  /* 0x000000080d0d7221 */ /* 0x000fe20000000000 */
[C---:B------:R-:W-:Y:S01]  /*0330*/  FADD.FTZ R19, |R2|.reuse, -RZ ;  /* 0x800000ff02137221 */ /* 0x040fe20000010200 */
[----:B------:R-:W-:Y:S01]  /*0340*/  FMUL R15, R2, 0.0001220703125 ;  /* 0x39000000020f7820 */ /* 0x000fe20000400000 */
[----:B------:R-:W-:Y:S01]  /*0350*/  MOV R8, 0x42fc0000 ;  /* 0x42fc000000087802 */ /* 0x000fe20000000f00 */
[----:B------:R-:W-:Y:S02]  /*0360*/  FADD R13, R12, R13 ;  /* 0x0000000d0c0d7221 */ /* 0x000fe40000000000 */
[----:B------:R-:W-:-:S02]  /*0370*/  FSETP.GT.AND P0, PT, R19, 9.99999979021476795361e+33, PT ;  /* 0x77f684df1300780b */ /* 0x000fc40003f04000 */
[----:B------:R-:W-:Y:S02]  /*0380*/  FADD R0, R0, R13 ;  /* 0x0000000d00007221 */ /* 0x000fe40000000000 */
[----:B------:R-:W-:Y:S02]  /*0390*/  FSEL R22, R15, R2, P0 ;  /* 0x000000020f167208 */ /* 0x000fe40000000000 */
[----:B------:R-:W-:-:S04]  /*03a0*/  FADD R13, R21, R0 ;  /* 0x00000000150d7221 */ /* 0x000fc80000000000 */
[----:B------:R-:W-:Y:S01]  /*03b0*/  FADD R21, R21, -R13 ;  /* 0x8000000d15157221 */ /* 0x000fe20000000000 */
[----:B------:R-:W-:-:S03]  /*03c0*/  FMUL.FTZ R12, R13, R22 ;  /* 0x000000160d0c7220 */ /* 0x000fc60000410000 */
[----:B------:R-:W-:Y:S01]  /*03d0*/  FADD R21, R0, R21 ;  /* 0x0000001500157221 */ /* 0x000fe20000000000 */
[----:B------:R-:W-:-:S04]  /*03e0*/  FFMA.FTZ R0, R13, R22, -R12 ;  /* 0x000000160d007223 */ /* 0x000fc8000001080c */
[----:B------:R-:W-:-:S04]  /*03f0*/  FFMA.FTZ R0, R21, R22, R0 ;  /* 0x0000001615007223 */ /* 0x000fc80000010000 */
[----:B------:R-:W-:-:S04]  /*0400*/  FFMA.FTZ R13, RZ, R13, R0 ;  /* 0x0000000dff0d7223 */ /* 0x000fc80000010000 */
[----:B------:R-:W-:-:S05]  /*0410*/  FADD.FTZ R15, R12, R13 ;  /* 0x0000000d0c0f7221 */ /* 0x000fca0000010000 */
[----:B------:R-:W-:-:S04]  /*0420*/  ISETP.NE.AND P0, PT, R15, 0x42b17218, PT ;  /* 0x42b172180f00780c */ /* 0x000fc80003f05270 */
[----:B------:R-:W-:-:S05]  /*0430*/  FSEL R0, R15, 88.72283172607421875, P0 ;  /* 0x42b172170f007808 */ /* 0x000fca0000000000 */
[----:B------:R-:W-:-:S04]  /*0440*/  FMUL.FTZ R14, R0, 1.4426950216293334961 ;  /* 0x3fb8aa3b000e7820 */ /* 0x000fc80000410000 */
[----:B------:R-:W1:Y:S02]  /*0450*/  FRND.TRUNC R21, R14 ;  /* 0x0000000e00157307 */ /* 0x000e64000020d000 */
[----:B-1----:R-:W-:Y:S01]  /*0460*/  FADD.FTZ R18, |R21|, -RZ ;  /* 0x800000ff15127221 */ /* 0x002fe20000010200 */
[----:B------:R-:W-:-:S04]  /*0470*/  LOP3.LUT R20, R8, 0x80000000, R21, 0xb8, !PT ;  /* 0x8000000008147812 */ /* 0x000fc800078eb815 */
[----:B------:R-:W-:-:S04]  /*0480*/  FSETP.GT.AND P0, PT, R18, 126, PT ;  /* 0x42fc00001200780b */ /* 0x000fc80003f04000 */
[----:B------:R-:W-:-:S05]  /*0490*/  FSEL R21, R20, R21, P0 ;  /* 0x0000001514157208 */ /* 0x000fca0000000000 */
[----:B------:R-:W-:-:S04]  /*04a0*/  FFMA.FTZ R0, R21, -0.69314718246459960938, R0 ;  /* 0xbf31721815007823 */ /* 0x000fc80000010000 */
[C---:B------:R-:W-:Y:S01]  /*04b0*/  FFMA.FTZ R0, R21.reuse, 1.9046542121259335545e-09, R0 ;  /* 0x3102e30815007823 */ /* 0x040fe20000010000 */
[----:B------:R-:W-:-:S03]  /*04c0*/  FADD R21, R21, 12583039 ;  /* 0x4b40007f15157421 */ /* 0x000fc60000000000 */
[----:B------:R-:W-:Y:S02]  /*04d0*/  FMUL R0, R0, 1.4426950216293334961 ;  /* 0x3fb8aa3b00007820 */ /* 0x000fe40000400000 */
[----:B------:R-:W-:-:S04]  /*04e0*/  SHF.L.U32 R21, R21, 0x17, RZ ;  /* 0x0000001715157819 */ /* 0x000fc800000006ff */
[----:B------:R-:W1:Y:S02]  /*04f0*/  MUFU.EX2 R0, R0 ;  /* 0x0000000000007308 */ /* 0x000e640000000800 */
[----:B-1----:R-:W-:-:S05]  /*0500*/  FMUL R21, R21, R0 ;  /* 0x0000000015157220 */ /* 0x002fca0000400000 */
[----:B------:R-:W-:-:S04]  /*0510*/  FSETP.NEU.AND P0, PT, R21, +INF , PT ;  /* 0x7f8000001500780b */ /* 0x000fc80003f0d000 */
[----:B------:R-:W-:-:S09]  /*0520*/  ISETP.NE.OR P1, PT, R15, 0x42b17218, !P0 ;  /* 0x42b172180f00780c */ /* 0x000fd20004725670 */
[----:B------:R-:W-:Y:S01]  /*0530*/  @P0 FADD.FTZ R12, R12, -R15 ;  /* 0x8000000f0c0c0221 */ /* 0x000fe20000010000 */
[----:B------:R-:W-:-:S03]  /*0540*/  FADD R15, R16, R19 ;  /* 0x00000013100f7221 */ /* 0x000fc60000000000 */
[----:B------:R-:W-:Y:S01]  /*0550*/  @P0 FADD.FTZ R14, R13, R12 ;  /* 0x0000000c0d0e0221 */ /* 0x000fe20000010000 */
[----:B------:R-:W-:Y:S02]  /*0560*/  MOV R12, 0x7f800000 ;  /* 0x7f800000000c7802 */ /* 0x000fe40000000f00 */
[----:B------:R-:W-:Y:S01]  /*0570*/  ISETP.GE.AND P3, PT, R15, 0x7f800000, PT ;  /* 0x7f8000000f00780c */ /* 0x000fe20003f66270 */
[----:B------:R-:W-:Y:S01]  /*0580*/  @!P1 FADD R14, R14, 7.62939453125e-06 ;  /* 0x370000000e0e9421 */ /* 0x000fe20000000000 */
[----:B------:R-:W-:Y:S02]  /*0590*/  FSETP.GEU.AND P1, PT, -R4, -2.0999999046325683594, PT ;  /* 0xc00666660400780b */ /* 0x000fe40003f2e100 */
[----:B------:R-:W-:Y:S01]  /*05a0*/  MOV R4, 0x7f800000 ;  /* 0x7f80000000047802 */ /* 0x000fe20000000f00 */
[----:B------:R-:W-:Y:S01]  /*05b0*/  @P0 FFMA.FTZ R12, R21, R14, R21 ;  /* 0x0000000e150c0223 */ /* 0x000fe20000010015 */
[----:B------:R-:W-:Y:S09]  /*05c0*/  @P2 BRA `(.L_x_1) ;  /* 0x0000000000202947 */ /* 0x000ff20003800000 */
[----:B------:R-:W-:Y:S01]  /*05d0*/  FMUL R0, R2, 0.5 ;  /* 0x3f00000002007820 */ /* 0x000fe20000400000 */
[----:B------:R-:W-:-:S03]  /*05e0*/  FADD R12, |R3|, |R3| ;  /* 0x40000003030c7221 */ /* 0x000fc60000000200 */
[----:B------:R-:W1:Y:S02]  /*05f0*/  FRND.TRUNC R13, R0 ;  /* 0x00000000000d7307 */ /* 0x000e64000020d000 */
[----:B-1----:R-:W-:-:S04]  /*0600*/  FFMA R13, R13, -2, R2 ;  /* 0xc00000000d0d7823 */ /* 0x002fc80000000002 */
[----:B------:R-:W-:-:S05]  /*0610*/  FADD.FTZ R13, |R13|, -RZ ;  /* 0x800000ff0d0d7221 */ /* 0x000fca0000010200 */
[----:B------:R-:W-:-:S04]  /*0620*/  FSETP.NEU.AND P0, PT, R13, 1, PT ;  /* 0x3f8000000d00780b */ /* 0x000fc80003f0d000 */
[----:B------:R-:W-:-:S04]  /*0630*/  SEL R12, R12, RZ, !P0 ;  /* 0x000000ff0c0c7207 */ /* 0x000fc80004000000 */
[----:B------:R-:W-:-:S07]  /*0640*/  @!P1 LOP3.LUT R12, R12, 0x7f800000, RZ, 0xfc, !PT ;  /* 0x7f8000000c0c9812 */ /* 0x000fce00078efcff */
.L_x_1:
[----:B------:R-:W-:Y:S05]  /*0650*/  BSYNC B0 ;  /* 0x0000000000007941 */ /* 0x000fea0003800000 */
.L_x_0:
[----:B------:R-:W-:Y:S01]  /*0660*/  BSSY B0, `(.L_x_2) ;  /* 0x0000014000007945 */ /* 0x000fe20003800000 */
[C---:B------:R-:W-:Y:S01]  /*0670*/  FADD R14, R5.reuse, -R9 ;  /* 0x80000009050e7221 */ /* 0x040fe20000000000 */
[----:B------:R-:W-:Y:S02]  /*0680*/  FADD R9, -R5, 2.0999999046325683594 ;  /* 0x4006666605097421 */ /* 0x000fe40000000100 */
[----:B------:R-:W-:Y:S05]  /*0690*/  @!P3 BRA `(.L_x_3) ;  /* 0x000000000040b947 */ /* 0x000fea0003800000 */
[----:B------:R-:W-:Y:S02]  /*06a0*/  FSETP.NAN.FTZ.AND P0, PT, |R3|, |R3|, PT ;  /* 0x400000030300720b */ /* 0x000fe40003f18200 */
[----:B------:R-:W-:-:S04]  /*06b0*/  FSETP.NAN.FTZ.AND P2, PT, |R2|, |R2|, PT ;  /* 0x400000020200720b */ /* 0x000fc80003f58200 */
[----:B------:R-:W-:-:S13]  /*06c0*/  PLOP3.LUT P0, PT, P0, P2, PT, 0x2, 0x0 ;  /* 0x000000000000781c */ /* 0x000fda0000704072 */
[----:B------:R-:W-:Y:S01]  /*06d0*/  @!P0 FADD R12, |R3|, R2 ;  /* 0x00000002030c8221 */ /* 0x000fe20000000200 */
[----:B------:R-:W-:Y:S06]  /*06e0*/  @!P0 BRA `(.L_x_3) ;  /* 0x00000000002c8947 */ /* 0x000fec0003800000 */
[----:B------:R-:W-:Y:S02]  /*06f0*/  FSETP.NEU.AND P3, PT, R19, +INF , PT ;  /* 0x7f8000001300780b */ /* 0x000fe40003f6d000 */
[----:B------:R-:W-:-:S11]  /*0700*/  PLOP3.LUT P0, PT, PT, PT, PT, 0x80, 0x0 ;  /* 0x000000000000781c */ /* 0x000fd60003f0f070 */
[----:B------:R-:W-:Y:S02]  /*0710*/  @!P3 PLOP3.LUT P0, PT, P1, PT, PT, 0x80, 0x0 ;  /* 0x000000000000b81c */ /* 0x000fe40000f0f070 */
[----:B------:R-:W-:-:S04]  /*0720*/  @!P3 FSETP.GT.AND P2, PT, R16, 1, PT ;  /* 0x3f8000001000b80b */ /* 0x000fc80003f44000 */
[----:B------:R-:W-:-:S07]  /*0730*/  @!P3 SEL R0, RZ, 0x7f800000, !P2 ;  /* 0x7f800000ff00b807 */ /* 0x000fce0005000000 */
[----:B------:R-:W-:-:S04]  /*0740*/  @!P0 LOP3.LUT R0, R0, 0x7f800000, RZ, 0x3c, !PT ;  /* 0x7f80000000008812 */ /* 0x000fc800078e3cff */
[----:B------:R-:W-:Y:S01]  /*0750*/  @!P3 MOV R12, R0 ;  /* 0x00000000000cb202 */ /* 0x000fe20000000f00 */
[----:B------:R-:W-:Y:S06]  /*0760*/  @!P3 BRA `(.L_x_3) ;  /* 0x00000000000cb947 */ /* 0x000fec0003800000 */
[----:B------:R-:W-:-:S13]  /*0770*/  FSETP.NEU.AND P2, PT, R16, +INF , PT ;  /* 0x7f8000001000780b */ /* 0x000fda0003f4d000 */
[----:B------:R-:W-:-:S04]  /*0780*/  @!P2 FSETP.GE.AND P0, PT, R2, RZ, PT ;  /* 0x000000ff0200a20b */ /* 0x000fc80003f06000 */
[----:B------:R-:W-:-:S09]  /*0790*/  @!P2 FSEL R12, RZ, +INF , !P0 ;  /* 0x7f800000ff0ca808 */ /* 0x000fd20004000000 */
.L_x_3:
[----:B------:R-:W-:Y:S05]  /*07a0*/  BSYNC B0 ;  /* 0x0000000000007941 */ /* 0x000fea0003800000 */
.L_x_2:
[C---:B------:R-:W-:Y:S01]  /*07b0*/  FADD.FTZ R15, |R14|.reuse, -RZ ;  /* 0x800000ff0e0f7221 */ /* 0x040fe20000010200 */
[----:B------:R-:W-:Y:S01]  /*07c0*/  FSETP.NEU.AND P3, PT, R14, RZ, PT ;  /* 0x000000ff0e00720b */ /* 0x000fe20003f6d000 */
[----:B------:R-:W-:Y:S03]  /*07d0*/  BSSY B0, `(.L_x_4) ;  /* 0x0000053000007945 */ /* 0x000fe60003800000 */
[----:B------:R-:W-:-:S04]  /*07e0*/  LOP3.LUT R0, R15, 0x7fffff, RZ, 0xc0, !PT ;  /* 0x007fffff0f007812 */ /* 0x000fc800078ec0ff */
[----:B------:R-:W-:-:S04]  /*07f0*/  LOP3.LUT R0, R0, 0x3f800000, RZ, 0xfc, !PT ;  /* 0x3f80000000007812 */ /* 0x000fc800078efcff */
[----:B------:R-:W-:-:S13]  /*0800*/  FSETP.GT.AND P0, PT, R0, 1.4142135381698608398, PT ;  /* 0x3fb504f30000780b */ /* 0x000fda0003f04000 */
[----:B------:R-:W-:-:S04]  /*0810*/  @P0 FMUL R0, R0, 0.5 ;  /* 0x3f00000000000820 */ /* 0x000fc80000400000 */
[C---:B------:R-:W-:Y:S01]  /*0820*/  FADD R16, R0.reuse, 1 ;  /* 0x3f80000000107421 */ /* 0x040fe20000000000 */
[----:B------:R-:W-:-:S04]  /*0830*/  FADD R13, R0, -1 ;  /* 0xbf800000000d7421 */ /* 0x000fc80000000000 */
[--C-:B------:R-:W-:Y:S01]  /*0840*/  FADD R21, R13, R13.reuse ;  /* 0x0000000d0d157221 */ /* 0x100fe20000000000 */
[----:B------:R-:W1:Y:S03]  /*0850*/  MUFU.RCP R16, R16 ;  /* 0x0000001000107308 */ /* 0x000e660000001000 */
[CC--:B-1----:R-:W-:Y:S01]  /*0860*/  FMUL R18, R16.reuse, R21.reuse ;  /* 0x0000001510127220 */ /* 0x0c2fe20000400000 */
[----:B------:R-:W-:-:S03]  /*0870*/  FFMA R20, -R16, R21, R13 ;  /* 0x0000001510147223 */ /* 0x000fc6000000010d */
[----:B------:R-:W-:Y:S01]  /*0880*/  FMUL R0, R18, R18 ;  /* 0x0000001212007220 */ /* 0x000fe20000400000 */
[----:B------:R-:W-:-:S03]  /*0890*/  FADD R20, R20, R20 ;  /* 0x0000001414147221 */ /* 0x000fc60000000000 */
[C---:B------:R-:W-:Y:S01]  /*08a0*/  FFMA.FTZ R23, R0.reuse, R17, 0.01249298732727766037 ;  /* 0x3c4caf6300177423 */ /* 0x040fe20000010011 */
[----:B------:R-:W-:Y:S01]  /*08b0*/  FFMA.FTZ R13, R13, -R18, R20 ;  /* 0x800000120d0d7223 */ /* 0x000fe20000010014 */
[----:B------:R-:W-:Y:S02]  /*08c0*/  FADD.FTZ R20, |R9|, -RZ ;  /* 0x800000ff09147221 */ /* 0x000fe40000010200 */
[----:B------:R-:W-:Y:S01]  /*08d0*/  FFMA.FTZ R23, R0, R23, 0.083333469927310943604 ;  /* 0x3daaaabd00177423 */ /* 0x000fe20000010017 */
[----:B------:R-:W-:-:S03]  /*08e0*/  FMUL.FTZ R13, R16, R13 ;  /* 0x0000000d100d7220 */ /* 0x000fc60000410000 */
[----:B------:R-:W-:Y:S01]  /*08f0*/  FMUL.FTZ R23, R0, R23 ;  /* 0x0000001700177220 */ /* 0x000fe20000410000 */
[----:B------:R-:W-:-:S03]  /*0900*/  SHF.R.U32.HI R0, RZ, 0x17, R15 ;  /* 0x00000017ff007819 */ /* 0x000fc6000001160f */
[----:B------:R-:W-:Y:S01]  /*0910*/  FMUL.FTZ R23, R18, R23 ;  /* 0x0000001712177220 */ /* 0x000fe20000410000 */
[----:B------:R-:W-:-:S03]  /*0920*/  I2FP.F32.U32 R0, R0 ;  /* 0x0000000000007245 */ /* 0x000fc60000201000 */
[-C--:B------:R-:W-:Y:S02]  /*0930*/  FFMA R24, R16, R21.reuse, R23 ;  /* 0x0000001510187223 */ /* 0x080fe40000000017 */
[----:B------:R-:W-:Y:S02]  /*0940*/  FADD R0, R0, -127 ;  /* 0xc2fe000000007421 */ /* 0x000fe40000000000 */
[----:B------:R-:W-:Y:S02]  /*0950*/  FFMA R18, R16, R21, -R24 ;  /* 0x0000001510127223 */ /* 0x000fe40000000818 */
[----:B------:R-:W-:Y:S01]  /*0960*/  @P0 FADD R0, R0, 1 ;  /* 0x3f80000000000421 */ /* 0x000fe20000000000 */
[----:B------:R-:W-:Y:S01]  /*0970*/  FSETP.GT.AND P0, PT, R20, 9.99999979021476795361e+33, PT ;  /* 0x77f684df1400780b */ /* 0x000fe20003f04000 */
[----:B------:R-:W-:Y:S02]  /*0980*/  FADD R18, R23, R18 ;  /* 0x0000001217127221 */ /* 0x000fe40000000000 */
[C---:B------:R-:W-:Y:S01]  /*0990*/  FMUL.FTZ R16, R0.reuse, 0.693145751953125 ;  /* 0x3f31720000107820 */ /* 0x040fe20000410000 */
[----:B------:R-:W-:Y:S01]  /*09a0*/  FMUL.FTZ R0, R0, 1.428606765330187045e-06 ;  /* 0x35bfbe8e00007820 */ /* 0x000fe20000410000 */
[----:B------:R-:W-:-:S04]  /*09b0*/  FADD R13, R13, R18 ;  /* 0x000000120d0d7221 */ /* 0x000fc80000000000 */
[----:B------:R-:W-:-:S04]  /*09c0*/  FADD R21, R24, R13 ;  /* 0x0000000d18157221 */ /* 0x000fc80000000000 */
[----:B------:R-:W-:Y:S01]  /*09d0*/  FADD R23, R21, R16 ;  /* 0x0000001015177221 */ /* 0x000fe20000000000 */
[----:B------:R-:W-:-:S03]  /*09e0*/  FADD R24, R24, -R21 ;  /* 0x8000001518187221 */ /* 0x000fc60000000000 */
[----:B------:R-:W-:Y:S01]  /*09f0*/  FADD R16, R16, -R23 ;  /* 0x8000001710107221 */ /* 0x000fe20000000000 */
[----:B------:R-:W-:-:S03]  /*0a00*/  FADD R24, R13, R24 ;  /* 0x000000180d187221 */ /* 0x000fc60000000000 */
[----:B------:R-:W-:-:S04]  /*0a10*/  FADD R21, R21, R16 ;  /* 0x0000001015157221 */ /* 0x000fc80000000000 */
[----:B------:R-:W-:Y:S01]  /*0a20*/  FADD R21, R24, R21 ;  /* 0x0000001518157221 */ /* 0x000fe20000000000 */
[----:B------:R-:W-:-:S03]  /*0a30*/  FMUL R24, R9, 0.0001220703125 ;  /* 0x3900000009187820 */ /* 0x000fc60000400000 */
        /* <DEDUP_REMOVED lines=13> */
[----:B------:R1:W2:Y:S02]  /*0b10*/  FRND.TRUNC R23, R18 ;  /* 0x0000001200177307 */ /* 0x0002a4000020d000 */
[----:B-1----:R-:W-:-:S05]  /*0b20*/  FADD R18, R15, R20 ;  /* 0x000000140f127221 */ /* 0x002fca0000000000 */
[----:B------:R-:W-:Y:S01]  /*0b30*/  ISETP.GE.AND P4, PT, R18, 0x7f800000, PT ;  /* 0x7f8000001200780c */ /* 0x000fe20003f86270 */
[----:B--2---:R-:W-:Y:S01]  /*0b40*/  FADD.FTZ R26, |R23|, -RZ ;  /* 0x800000ff171a7221 */ /* 0x004fe20000010200 */
        /* <DEDUP_REMOVED lines=12> */
[----:B------:R-:W-:-:S04]  /*0c10*/  @P0 FADD.FTZ R16, R16, -R21 ;  /* 0x8000001510100221 */ /* 0x000fc80000010000 */
[----:B------:R-:W-:Y:S01]  /*0c20*/  @P0 FADD.FTZ R16, R13, R16 ;  /* 0x000000100d100221 */ /* 0x000fe20000010000 */
[----:B------:R-:W-:-:S03]  /*0c30*/  MOV R13, 0x7f800000 ;  /* 0x7f800000000d7802 */ /* 0x000fc60000000f00 */
[----:B------:R-:W-:Y:S01]  /*0c40*/  @!P2 FADD R16, R16, 7.62939453125e-06 ;  /* 0x370000001010a421 */ /* 0x000fe20000000000 */
[----:B------:R-:W-:-:S03]  /*0c50*/  FSETP.GEU.AND P2, PT, -R5, -2.0999999046325683594, PT ;  /* 0xc00666660500780b */ /* 0x000fc60003f4e100 */
[----:B------:R-:W-:Y:S01]  /*0c60*/  @P0 FFMA.FTZ R13, R23, R16, R23 ;  /* 0x00000010170d0223 */ /* 0x000fe20000010017 */
[----:B------:R-:W-:Y:S09]  /*0c70*/  @P3 BRA `(.L_x_5) ;  /* 0x0000000000203947 */ /* 0x000ff20003800000 */
[----:B------:R-:W-:Y:S01]  /*0c80*/  FMUL R0, R9, 0.5 ;  /* 0x3f00000009007820 */ /* 0x000fe20000400000 */
[----:B------:R-:W-:-:S05]  /*0c90*/  FADD R13, |R14|, |R14| ;  /* 0x4000000e0e0d7221 */ /* 0x000fca0000000200 */
[----:B------:R-:W1:Y:S02]  /*0ca0*/  FRND.TRUNC R0, R0 ;  /* 0x0000000000007307 */ /* 0x000e64000020d000 */
[----:B-1----:R-:W-:-:S04]  /*0cb0*/  FFMA R5, R0, -2, R9 ;  /* 0xc000000000057823 */ /* 0x002fc80000000009 */
[----:B------:R-:W-:-:S05]  /*0cc0*/  FADD.FTZ R5, |R5|, -RZ ;  /* 0x800000ff05057221 */ /* 0x000fca0000010200 */
[----:B------:R-:W-:-:S04]  /*0cd0*/  FSETP.NEU.AND P0, PT, R5, 1, PT ;  /* 0x3f8000000500780b */ /* 0x000fc80003f0d000 */
[----:B------:R-:W-:-:S04]  /*0ce0*/  SEL R13, R13, RZ, !P0 ;  /* 0x000000ff0d0d7207 */ /* 0x000fc80004000000 */
[----:B------:R-:W-:-:S07]  /*0cf0*/  @!P2 LOP3.LUT R13, R13, 0x7f800000, RZ, 0xfc, !PT ;  /* 0x7f8000000d0da812 */ /* 0x000fce00078efcff */
.L_x_5:
[----:B------:R-:W-:Y:S05]  /*0d00*/  BSYNC B0 ;  /* 0x0000000000007941 */ /* 0x000fea0003800000 */
.L_x_4:
[----:B------:R-:W-:Y:S01]  /*0d10*/  BSSY B0, `(.L_x_6) ;  /* 0x0000014000007945 */ /* 0x000fe20003800000 */
[C---:B------:R-:W-:Y:S01]  /*0d20*/  FADD R10, R6.reuse, -R10 ;  /* 0x8000000a060a7221 */ /* 0x040fe20000000000 */
[----:B------:R-:W-:Y:S02]  /*0d30*/  FADD R5, -R6, 2.0999999046325683594 ;  /* 0x4006666606057421 */ /* 0x000fe40000000100 */
[----:B------:R-:W-:Y:S05]  /*0d40*/  @!P4 BRA `(.L_x_7) ;  /* 0x000000000040c947 */ /* 0x000fea0003800000 */
[----:B------:R-:W-:Y:S02]  /*0d50*/  FSETP.NAN.FTZ.AND P0, PT, |R14|, |R14|, PT ;  /* 0x4000000e0e00720b */ /* 0x000fe40003f18200 */
[----:B------:R-:W-:-:S04]  /*0d60*/  FSETP.NAN.FTZ.AND P3, PT, |R9|, |R9|, PT ;  /* 0x400000090900720b */ /* 0x000fc80003f78200 */
[----:B------:R-:W-:-:S13]  /*0d70*/  PLOP3.LUT P0, PT, P0, P3, PT, 0x2, 0x0 ;  /* 0x000000000000781c */ /* 0x000fda0000706072 */
[----:B------:R-:W-:Y:S01]  /*0d80*/  @!P0 FADD R13, R9, |R14| ;  /* 0x4000000e090d8221 */ /* 0x000fe20000000000 */
        /* <DEDUP_REMOVED lines=12> */
.L_x_7:
[----:B------:R-:W-:Y:S05]  /*0e50*/  BSYNC B0 ;  /* 0x0000000000007941 */ /* 0x000fea0003800000 */
.L_x_6:
        /* <DEDUP_REMOVED lines=17> */
[----:B------:R-:W-:Y:S02]  /*0f70*/  FMUL R28, R5, 0.0001220703125 ;  /* 0x39000000051c7820 */ /* 0x000fe40000400000 */
        /* <DEDUP_REMOVED lines=8> */
[----:B------:R-:W-:Y:S01]  /*1000*/  FFMA R26, R18, R21, -R27 ;  /* 0x00000015121a7223 */ /* 0x000fe2000000081b */
[----:B------:R-:W-:Y:S01]  /*1010*/  FADD.FTZ R21, |R5|, -RZ ;  /* 0x800000ff05157221 */ /* 0x000fe20000010200 */
[----:B------:R-:W-:Y:S02]  /*1020*/  @P0 FADD R0, R0, 1 ;  /* 0x3f80000000000421 */ /* 0x000fe40000000000 */
[----:B------:R-:W-:Y:S02]  /*1030*/  FADD R26, R23, R26 ;  /* 0x0000001a171a7221 */ /* 0x000fe40000000000 */
[----:B------:R-:W-:-:S02]  /*1040*/  FSETP.GT.AND P0, PT, R21, 9.99999979021476795361e+33, PT ;  /* 0x77f684df1500780b */ /* 0x000fc40003f04000 */
[----:B------:R-:W-:Y:S01]  /*1050*/  FADD R26, R15, R26 ;  /* 0x0000001a0f1a7221 */ /* 0x000fe20000000000 */
[C---:B------:R-:W-:Y:S01]  /*1060*/  FMUL.FTZ R15, R0.reuse, 0.693145751953125 ;  /* 0x3f317200000f7820 */ /* 0x040fe20000410000 */
[----:B------:R-:W-:Y:S01]  /*1070*/  FMUL.FTZ R0, R0, 1.428606765330187045e-06 ;  /* 0x35bfbe8e00007820 */ /* 0x000fe20000410000 */
[----:B------:R-:W-:Y:S01]  /*1080*/  FSEL R28, R28, R5, P0 ;  /* 0x000000051c1c7208 */ /* 0x000fe20000000000 */
[----:B------:R-:W-:-:S04]  /*1090*/  FADD R18, R27, R26 ;  /* 0x0000001a1b127221 */ /* 0x000fc80000000000 */
[----:B------:R-:W-:Y:S01]  /*10a0*/  FADD R30, R18, R15 ;  /* 0x0000000f121e7221 */ /* 0x000fe20000000000 */
[----:B------:R-:W-:-:S03]  /*10b0*/  FADD R27, R27, -R18 ;  /* 0x800000121b1b7221 */ /* 0x000fc60000000000 */
[----:B------:R-:W-:Y:S01]  /*10c0*/  FADD R15, R15, -R30 ;  /* 0x8000001e0f0f7221 */ /* 0x000fe20000000000 */
[----:B------:R-:W-:-:S03]  /*10d0*/  FADD R27, R26, R27 ;  /* 0x0000001b1a1b7221 */ /* 0x000fc60000000000 */
[----:B------:R-:W-:-:S04]  /*10e0*/  FADD R18, R18, R15 ;  /* 0x0000000f12127221 */ /* 0x000fc80000000000 */
[----:B------:R-:W-:-:S04]  /*10f0*/  FADD R27, R27, R18 ;  /* 0x000000121b1b7221 */ /* 0x000fc80000000000 */
[----:B------:R-:W-:-:S04]  /*1100*/  FADD R27, R0, R27 ;  /* 0x0000001b001b7221 */ /* 0x000fc80000000000 */
        /* <DEDUP_REMOVED lines=42> */
.L_x_9:
[----:B------:R-:W-:Y:S05]  /*13b0*/  BSYNC B0 ;  /* 0x0000000000007941 */ /* 0x000fea0003800000 */
.L_x_8:
        /* <DEDUP_REMOVED lines=20> */
.L_x_11:
[----:B------:R-:W-:Y:S05]  /*1500*/  BSYNC B0 ;  /* 0x0000000000007941 */ /* 0x000fea0003800000 */
.L_x_10:
[----:B------:R-:W-:Y:S01]  /*1510*/  FADD.FTZ R21, |R11|, -RZ ;  /* 0x800000ff0b157221 */ /* 0x000fe20000010200 */
[----:B------:R-:W-:Y:S01]  /*1520*/  FSETP.NEU.AND P5, PT, R2, RZ, PT ;  /* 0x000000ff0200720b */ /* 0x000fe20003fad000 */
[----:B------:R-:W-:Y:S01]  /*1530*/  BSSY B0, `(.L_x_12) ;  /* 0x0000056000007945 */ /* 0x000fe20003800000 */
[----:B------:R-:W-:Y:S02]  /*1540*/  FSETP.NEU.AND P6, PT, R9, RZ, PT ;  /* 0x000000ff0900720b */ /* 0x000fe40003fcd000 */
        /* <DEDUP_REMOVED lines=8> */
[----:B-1----:R-:W-:-:S04]  /*15d0*/  FMUL R27, R23, R26 ;  /* 0x0000001a171b7220 */ /* 0x002fc80000400000 */
[----:B------:R-:W-:-:S04]  /*15e0*/  FMUL R0, R27, R27 ;  /* 0x0000001b1b007220 */ /* 0x000fc80000400000 */
[----:B------:R-:W-:-:S04]  /*15f0*/  FFMA.FTZ R29, R0, R17, 0.01249298732727766037 ;  /* 0x3c4caf63001d7423 */ /* 0x000fc80000010011 */
[----:B------:R-:W-:-:S04]  /*1600*/  FFMA.FTZ R29, R0, R29, 0.083333469927310943604 ;  /* 0x3daaaabd001d7423 */ /* 0x000fc8000001001d */
[----:B------:R-:W-:Y:S01]  /*1610*/  FMUL.FTZ R0, R0, R29 ;  /* 0x0000001d00007220 */ /* 0x000fe20000410000 */
[----:B------:R-:W-:-:S03]  /*1620*/  FFMA R29, -R23, R26, R16 ;  /* 0x0000001a171d7223 */ /* 0x000fc60000000110 */
[----:B------:R-:W-:Y:S01]  /*1630*/  FMUL.FTZ R30, R27, R0 ;  /* 0x000000001b1e7220 */ /* 0x000fe20000410000 */
[----:B------:R-:W-:Y:S01]  /*1640*/  SHF.R.U32.HI R0, RZ, 0x17, R21 ;  /* 0x00000017ff007819 */ /* 0x000fe20000011615 */
[----:B------:R-:W-:Y:S02]  /*1650*/  FADD R29, R29, R29 ;  /* 0x0000001d1d1d7221 */ /* 0x000fe40000000000 */
[CC--:B------:R-:W-:Y:S01]  /*1660*/  FFMA R18, R23.reuse, R26.reuse, R30 ;  /* 0x0000001a17127223 */ /* 0x0c0fe2000000001e */
[----:B------:R-:W-:Y:S01]  /*1670*/  I2FP.F32.U32 R0, R0 ;  /* 0x0000000000007245 */ /* 0x000fe20000201000 */
[----:B------:R-:W-:Y:S02]  /*1680*/  FFMA.FTZ R16, R16, -R27, R29 ;  /* 0x8000001b10107223 */ /* 0x000fe4000001001d */
[C---:B------:R-:W-:Y:S01]  /*1690*/  FFMA R27, R23.reuse, R26, -R18 ;  /* 0x0000001a171b7223 */ /* 0x040fe20000000812 */
[----:B------:R-:W-:Y:S01]  /*16a0*/  FADD.FTZ R26, |R6|, -RZ ;  /* 0x800000ff061a7221 */ /* 0x000fe20000010200 */
[----:B------:R-:W-:Y:S01]  /*16b0*/  FADD R0, R0, -127 ;  /* 0xc2fe000000007421 */ /* 0x000fe20000000000 */
[----:B------:R-:W-:Y:S01]  /*16c0*/  FMUL.FTZ R16, R23, R16 ;  /* 0x0000001017107220 */ /* 0x000fe20000410000 */
[----:B------:R-:W-:-:S02]  /*16d0*/  FADD R27, R30, R27 ;  /* 0x0000001b1e1b7221 */ /* 0x000fc40000000000 */
[----:B------:R-:W-:Y:S01]  /*16e0*/  @P0 FADD R0, R0, 1 ;  /* 0x3f80000000000421 */ /* 0x000fe20000000000 */
[----:B------:R-:W-:Y:S01]  /*16f0*/  FSETP.GT.AND P0, PT, R26, 9.99999979021476795361e+33, PT ;  /* 0x77f684df1a00780b */ /* 0x000fe20003f04000 */
[----:B------:R-:W-:Y:S02]  /*1700*/  FADD R27, R16, R27 ;  /* 0x0000001b101b7221 */ /* 0x000fe40000000000 */
[C---:B------:R-:W-:Y:S01]  /*1710*/  FMUL.FTZ R16, R0.reuse, 0.693145751953125 ;  /* 0x3f31720000107820 */ /* 0x040fe20000410000 */
[----:B------:R-:W-:Y:S01]  /*1720*/  FMUL.FTZ R0, R0, 1.428606765330187045e-06 ;  /* 0x35bfbe8e00007820 */ /* 0x000fe20000410000 */
[----:B------:R-:W-:-:S04]  /*1730*/  FADD R23, R18, R27 ;  /* 0x0000001b12177221 */ /* 0x000fc80000000000 */
[----:B------:R-:W-:Y:S01]  /*1740*/  FADD R29, R23, R16 ;  /* 0x00000010171d7221 */ /* 0x000fe20000000000 */
[----:B------:R-:W-:-:S03]  /*1750*/  FADD R18, R18, -R23 ;  /* 0x8000001712127221 */ /* 0x000fc60000000000 */
[----:B------:R-:W-:Y:S01]  /*1760*/  FADD R16, R16, -R29 ;  /* 0x8000001d10107221 */ /* 0x000fe20000000000 */
[----:B------:R-:W-:Y:S01]  /*1770*/  FADD R18, R27, R18 ;  /* 0x000000121b127221 */ /* 0x000fe20000000000 */
[----:B------:R-:W-:Y:S02]  /*1780*/  FMUL R27, R6, 0.0001220703125 ;  /* 0x39000000061b7820 */ /* 0x000fe40000400000 */
[----:B------:R-:W-:-:S03]  /*1790*/  FADD R23, R23, R16 ;  /* 0x0000001017177221 */ /* 0x000fc60000000000 */
[----:B------:R-:W-:Y:S01]  /*17a0*/  FSEL R30, R27, R6, P0 ;  /* 0x000000061b1e7208 */ /* 0x000fe20000000000 */
        /* <DEDUP_REMOVED lines=12> */
[----:B------:R-:W-:-:S06]  /*1870*/  FMUL.FTZ R27, R18, 1.4426950216293334961 ;  /* 0x3fb8aa3b121b7820 */ /* 0x000fcc0000410000 */
        /* <DEDUP_REMOVED lines=11> */
[----:B-1----:R-:W-:Y:S01]  /*1930*/  FMUL R29, R29, R18 ;  /* 0x000000121d1d7220 */ /* 0x002fe20000400000 */
[----:B------:R-:W-:Y:S01]  /*1940*/  P2R R18, PR, RZ, 0x40 ;  /* 0x00000040ff127803 */ /* 0x000fe20000000000 */
[----:B------:R-:W-:-:S03]  /*1950*/  FADD R18, R21, R26 ;  /* 0x0000001a15127221 */ /* 0x000fc60000000000 */
[----:B------:R-:W-:-:S04]  /*1960*/  FSETP.NEU.AND P4, PT, R29, +INF , PT ;  /* 0x7f8000001d00780b */ /* 0x000fc80003f8d000 */
[----:B------:R-:W-:-:S09]  /*1970*/  ISETP.NE.OR P0, PT, R16, 0x42b17218, !P4 ;  /* 0x42b172181000780c */ /* 0x000fd20006705670 */
[----:B------:R-:W-:Y:S01]  /*1980*/  @P4 FADD.FTZ R23, R23, -R16 ;  /* 0x8000001017174221 */ /* 0x000fe20000010000 */
[----:B------:R-:W-:Y:S02]  /*1990*/  P2R R16, PR, RZ, 0x20 ;  /* 0x00000020ff107803 */ /* 0x000fe40000000000 */
[----:B------:R-:W-:Y:S01]  /*19a0*/  MOV R16, 0x7f800000 ;  /* 0x7f80000000107802 */ /* 0x000fe20000000f00 */
[----:B------:R-:W-:-:S04]  /*19b0*/  @P4 FADD.FTZ R0, R0, R23 ;  /* 0x0000001700004221 */ /* 0x000fc80000010000 */
[----:B------:R-:W-:Y:S01]  /*19c0*/  @!P0 FADD R0, R0, 7.62939453125e-06 ;  /* 0x3700000000008421 */ /* 0x000fe20000000000 */
[----:B------:R-:W-:-:S03]  /*19d0*/  FSETP.NEU.AND P0, PT, R11, RZ, PT ;  /* 0x000000ff0b00720b */ /* 0x000fc60003f0d000 */
[----:B------:R-:W-:Y:S01]  /*19e0*/  @P4 FFMA.FTZ R16, R29, R0, R29 ;  /* 0x000000001d104223 */ /* 0x000fe2000001001d */
[----:B------:R-:W-:-:S09]  /*19f0*/  FSETP.GEU.AND P4, PT, -R7, -2.0999999046325683594, PT ;  /* 0xc00666660700780b */ /* 0x000fd20003f8e100 */
[----:B------:R-:W-:Y:S05]  /*1a00*/  @P0 BRA `(.L_x_13) ;  /* 0x0000000000200947 */ /* 0x000fea0003800000 */
        /* <DEDUP_REMOVED lines=8> */
.L_x_13:
[----:B------:R-:W-:Y:S05]  /*1a90*/  BSYNC B0 ;  /* 0x0000000000007941 */ /* 0x000fea0003800000 */
.L_x_12:
[----:B------:R-:W-:Y:S01]  /*1aa0*/  ISETP.GE.AND P0, PT, R18, 0x7f800000, PT ;  /* 0x7f8000001200780c */ /* 0x000fe20003f06270 */
[----:B------:R-:W-:Y:S01]  /*1ab0*/  BSSY B0, `(.L_x_14) ;  /* 0x000001a000007945 */ /* 0x000fe20003800000 */
[----:B------:R-:W-:Y:S02]  /*1ac0*/  P2R R0, PR, RZ, 0x2 ;  /* 0x00000002ff007803 */ /* 0x000fe40000000000 */
[----:B------:R-:W-:Y:S02]  /*1ad0*/  FSETP.NEU.AND P1, PT, R2, RZ, PT ;  /* 0x000000ff0200720b */ /* 0x000fe40003f2d000 */
[----:B------:R-:W-:Y:S02]  /*1ae0*/  FSETP.EQ.OR P6, PT, |R14|, 1, !P6 ;  /* 0x3f8000000e00780b */ /* 0x000fe400077c2600 */
[----:B------:R-:W-:Y:S02]  /*1af0*/  FSETP.EQ.OR P1, PT, |R3|, 1, !P1 ;  /* 0x3f8000000300780b */ /* 0x000fe40004f22600 */
[----:B------:R-:W-:-:S02]  /*1b00*/  FSETP.NEU.AND P5, PT, R5, RZ, PT ;  /* 0x000000ff0500720b */ /* 0x000fc40003fad000 */
[----:B------:R-:W-:Y:S02]  /*1b10*/  P2R R29, PR, RZ, 0x2 ;  /* 0x00000002ff1d7803 */ /* 0x000fe40000000000 */
[----:B------:R-:W-:Y:S02]  /*1b20*/  ISETP.NE.AND P1, PT, R0, RZ, PT ;  /* 0x000000ff0000720c */ /* 0x000fe40003f25270 */
[----:B------:R-:W-:Y:S01]  /*1b30*/  P2R R34, PR, RZ, 0x40 ;  /* 0x00000040ff227803 */ /* 0x000fe20000000000 */
[----:B------:R-:W-:Y:S10]  /*1b40*/  @!P0 BRA `(.L_x_15) ;  /* 0x0000000000408947 */ /* 0x000ff40003800000 */
[----:B------:R-:W-:Y:S02]  /*1b50*/  FSETP.NAN.FTZ.AND P0, PT, |R11|, |R11|, PT ;  /* 0x4000000b0b00720b */ /* 0x000fe40003f18200 */
[----:B------:R-:W-:-:S04]  /*1b60*/  FSETP.NAN.FTZ.AND P6, PT, |R6|, |R6|, PT ;  /* 0x400000060600720b */ /* 0x000fc80003fd8200 */
[----:B------:R-:W-:-:S13]  /*1b70*/  PLOP3.LUT P0, PT, P0, P6, PT, 0x2, 0x0 ;  /* 0x000000000000781c */ /* 0x000fda000070c072 */
[----:B------:R-:W-:Y:S01]  /*1b80*/  @!P0 FADD R16, R6, |R11| ;  /* 0x4000000b06108221 */ /* 0x000fe20000000000 */
[----:B------:R-:W-:Y:S06]  /*1b90*/  @!P0 BRA `(.L_x_15) ;  /* 0x00000000002c8947 */ /* 0x000fec0003800000 */
[----:B------:R-:W-:-:S13]  /*1ba0*/  FSETP.NEU.AND P6, PT, R26, +INF , PT ;  /* 0x7f8000001a00780b */ /* 0x000fda0003fcd000 */
[----:B------:R-:W-:-:S04]  /*1bb0*/  @!P6 FSETP.GT.AND P0, PT, R21, 1, PT ;  /* 0x3f8000001500e80b */ /* 0x000fc80003f04000 */
[----:B------:R-:W-:Y:S02]  /*1bc0*/  @!P6 SEL R0, RZ, 0x7f800000, !P0 ;  /* 0x7f800000ff00e807 */ /* 0x000fe40004000000 */
[----:B------:R-:W-:Y:S02]  /*1bd0*/  PLOP3.LUT P0, PT, PT, PT, PT, 0x80, 0x0 ;  /* 0x000000000000781c */ /* 0x000fe40003f0f070 */
[----:B------:R-:W-:-:S13]  /*1be0*/  @!P6 PLOP3.LUT P0, PT, P4, PT, PT, 0x80, 0x0 ;  /* 0x000000000000e81c */ /* 0x000fda000270f070 */
[----:B------:R-:W-:-:S04]  /*1bf0*/  @!P0 LOP3.LUT R0, R0, 0x7f800000, RZ, 0x3c, !PT ;  /* 0x7f80000000008812 */ /* 0x000fc800078e3cff */
[----:B------:R-:W-:Y:S01]  /*1c00*/  @!P6 MOV R16, R0 ;  /* 0x000000000010e202 */ /* 0x000fe20000000f00 */
[----:B------:R-:W-:Y:S06]  /*1c10*/  @!P6 BRA `(.L_x_15) ;  /* 0x00000000000ce947 */ /* 0x000fec0003800000 */
[----:B------:R-:W-:-:S13]  /*1c20*/  FSETP.NEU.AND P0, PT, R21, +INF , PT ;  /* 0x7f8000001500780b */ /* 0x000fda0003f0d000 */
[----:B------:R-:W-:-:S04]  /*1c30*/  @!P0 FSETP.GE.AND P6, PT, R6, RZ, PT ;  /* 0x000000ff0600820b */ /* 0x000fc80003fc6000 */
[----:B------:R-:W-:-:S09]  /*1c40*/  @!P0 FSEL R16, RZ, +INF , !P6 ;  /* 0x7f800000ff108808 */ /* 0x000fd20007000000 */
.L_x_15:
[----:B------:R-:W-:Y:S05]  /*1c50*/  BSYNC B0 ;  /* 0x0000000000007941 */ /* 0x000fea0003800000 */
.L_x_14:
[----:B------:R-:W-:Y:S01]  /*1c60*/  FFMA.FTZ R17, RZ, R17, 0.01249298732727766037 ;  /* 0x3c4caf63ff117423 */ /* 0x000fe20000010011 */
[----:B------:R-:W-:Y:S01]  /*1c70*/  FFMA R0, RZ, -0.5, RZ ;  /* 0xbf000000ff007823 */ /* 0x000fe200000000ff */
[----:B------:R-:W-:Y:S02]  /*1c80*/  BSSY B0, `(.L_x_16) ;  /* 0x0000039000007945 */ /* 0x000fe40003800000 */
[----:B------:R-:W-:Y:S01]  /*1c90*/  FFMA.FTZ R17, RZ, R17, 0.083333469927310943604 ;  /* 0x3daaaabdff117423 */ /* 0x000fe20000010011 */
[----:B------:R-:W-:-:S03]  /*1ca0*/  FADD R0, R0, R0 ;  /* 0x0000000000007221 */ /* 0x000fc60000000000 */
[----:B------:R-:W-:Y:S01]  /*1cb0*/  FMUL.FTZ R17, RZ, R17 ;  /* 0x00000011ff117220 */ /* 0x000fe20000410000 */
[----:B------:R-:W-:-:S03]  /*1cc0*/  FFMA.FTZ R0, RZ, -RZ, R0 ;  /* 0x800000ffff007223 */ /* 0x000fc60000010000 */
[----:B------:R-:W-:Y:S01]  /*1cd0*/  FMUL.FTZ R17, RZ, R17 ;  /* 0x00000011ff117220 */ /* 0x000fe20000410000 */
[----:B------:R-:W-:-:S03]  /*1ce0*/  FMUL.FTZ R0, R0, 0.5 ;  /* 0x3f00000000007820 */ /* 0x000fc60000410000 */
[----:B------:R-:W-:-:S04]  /*1cf0*/  FFMA R7, RZ, 0.5, R17 ;  /* 0x3f000000ff077823 */ /* 0x000fc80000000011 */
[----:B------:R-:W-:-:S04]  /*1d00*/  FFMA R18, RZ, 0.5, -R7 ;  /* 0x3f000000ff127823 */ /* 0x000fc80000000807 */
[----:B------:R-:W-:-:S04]  /*1d10*/  FADD R17, R17, R18 ;  /* 0x0000001211117221 */ /* 0x000fc80000000000 */
[----:B------:R-:W-:-:S04]  /*1d20*/  FADD R0, R0, R17 ;  /* 0x0000001100007221 */ /* 0x000fc80000000000 */
[----:B------:R-:W-:-:S04]  /*1d30*/  FADD R18, R7, R0 ;  /* 0x0000000007127221 */ /* 0x000fc80000000000 */
[----:B------:R-:W-:Y:S01]  /*1d40*/  FADD R32, R18, -0.693145751953125 ;  /* 0xbf31720012207421 */ /* 0x000fe20000000000 */
[----:B------:R-:W-:-:S03]  /*1d50*/  FADD R7, R7, -R18 ;  /* 0x8000001207077221 */ /* 0x000fc60000000000 */
[----:B------:R-:W-:Y:S01]  /*1d60*/  FADD R17, -R32, -0.693145751953125 ;  /* 0xbf31720020117421 */ /* 0x000fe20000000100 */
[----:B------:R-:W-:-:S03]  /*1d70*/  FADD R7, R0, R7 ;  /* 0x0000000700077221 */ /* 0x000fc60000000000 */
[----:B------:R-:W-:-:S04]  /*1d80*/  FADD R18, R18, R17 ;  /* 0x0000001112127221 */ /* 0x000fc80000000000 */
[----:B------:R-:W-:-:S04]  /*1d90*/  FADD R7, R7, R18 ;  /* 0x0000001207077221 */ /* 0x000fc80000000000 */
[----:B------:R-:W-:-:S04]  /*1da0*/  FADD R21, R7, -1.428606765330187045e-06 ;  /* 0xb5bfbe8e07157421 */ /* 0x000fc80000000000 */
        /* <DEDUP_REMOVED lines=27> */
[----:B------:R-:W-:Y:S01]  /*1f60*/  FADD R0, R19, 0.5 ;  /* 0x3f00000013007421 */ /* 0x000fe20000000000 */
[----:B------:R-:W-:Y:S02]  /*1f70*/  MOV R17, 0x7f800000 ;  /* 0x7f80000000117802 */ /* 0x000fe40000000f00 */
[----:B------:R-:W-:-:S04]  /*1f80*/  @!P6 FADD R23, R23, 7.62939453125e-06 ;  /* 0x370000001717e421 */ /* 0x000fc80000000000 */
[----:B------:R-:W-:Y:S01]  /*1f90*/  @P0 FFMA.FTZ R17, R32, R23, R32 ;  /* 0x0000001720110223 */ /* 0x000fe20000010020 */
[----:B------:R-:W-:-:S13]  /*1fa0*/  ISETP.GE.AND P0, PT, R0, 0x7f800000, PT ;  /* 0x7f8000000000780c */ /* 0x000fda0003f06270 */
[----:B------:R-:W-:Y:S05]  /*1fb0*/  @!P0 BRA `(.L_x_17) ;  /* 0x0000000000148947 */ /* 0x000fea0003800000 */
[----:B------:R-:W-:-:S13]  /*1fc0*/  FSETP.NAN.FTZ.AND P0, PT, |R2|, |R2|, PT ;  /* 0x400000020200720b */ /* 0x000fda0003f18200 */
[----:B------:R-:W-:Y:S01]  /*1fd0*/  @P0 FADD R17, R2, 0.5 ;  /* 0x3f00000002110421 */ /* 0x000fe20000000000 */
[----:B------:R-:W-:Y:S06]  /*1fe0*/  @P0 BRA `(.L_x_17) ;  /* 0x0000000000080947 */ /* 0x000fec0003800000 */
[----:B------:R-:W-:-:S13]  /*1ff0*/  FSETP.NEU.AND P0, PT, R19, +INF , PT ;  /* 0x7f8000001300780b */ /* 0x000fda0003f0d000 */
[----:B------:R-:W-:-:S07]  /*2000*/  @!P0 SEL R17, RZ, 0x7f800000, P1 ;  /* 0x7f800000ff118807 */ /* 0x000fce0000800000 */
.L_x_17:
[----:B------:R-:W-:Y:S05]  /*2010*/  BSYNC B0 ;  /* 0x0000000000007941 */ /* 0x000fea0003800000 */
.L_x_16:
[CC--:B------:R-:W-:Y:S01]  /*2020*/  FMUL.FTZ R19, R24.reuse, R7.reuse ;  /* 0x0000000718137220 */ /* 0x0c0fe20000410000 */
[----:B------:R-:W-:Y:S03]  /*2030*/  BSSY B0, `(.L_x_18) ;  /* 0x0000023000007945 */ /* 0x000fe60003800000 */
        /* <DEDUP_REMOVED lines=34> */
.L_x_19:
[----:B------:R-:W-:Y:S05]  /*2260*/  BSYNC B0 ;  /* 0x0000000000007941 */ /* 0x000fea0003800000 */
.L_x_18:
        /* <DEDUP_REMOVED lines=24> */
[----:B------:R-:W-:-:S03]  /*23f0*/  MOV R20, 0x7f800000 ;  /* 0x7f80000000147802 */ /* 0x000fc60000000f00 */
[----:B------:R-:W-:Y:S01]  /*2400*/  @P0 FADD.FTZ R0, R0, R21 ;  /* 0x0000001500000221 */ /* 0x000fe20000010000 */
[----:B------:R-:W-:-:S03]  /*2410*/  FADD.FTZ R21, |R5|, -RZ ;  /* 0x800000ff05157221 */ /* 0x000fc60000010200 */
[----:B------:R-:W-:-:S04]  /*2420*/  @!P1 FADD R0, R0, 7.62939453125e-06 ;  /* 0x3700000000009421 */ /* 0x000fc80000000000 */
[----:B------:R-:W-:Y:S01]  /*2430*/  @P0 FFMA.FTZ R20, R27, R0, R27 ;  /* 0x000000001b140223 */ /* 0x000fe2000001001b */
[----:B------:R-:W-:-:S05]  /*2440*/  FADD R0, R21, 0.5 ;  /* 0x3f00000015007421 */ /* 0x000fca0000000000 */
[----:B------:R-:W-:-:S13]  /*2450*/  ISETP.GE.AND P0, PT, R0, 0x7f800000, PT ;  /* 0x7f8000000000780c */ /* 0x000fda0003f06270 */
[----:B------:R-:W-:Y:S05]  /*2460*/  @!P0 BRA `(.L_x_21) ;  /* 0x0000000000148947 */ /* 0x000fea0003800000 */
[----:B------:R-:W-:-:S13]  /*2470*/  FSETP.NAN.FTZ.AND P0, PT, |R5|, |R5|, PT ;  /* 0x400000050500720b */ /* 0x000fda0003f18200 */
[----:B------:R-:W-:Y:S01]  /*2480*/  @P0 FADD R20, R5, 0.5 ;  /* 0x3f00000005140421 */ /* 0x000fe20000000000 */
[----:B------:R-:W-:Y:S06]  /*2490*/  @P0 BRA `(.L_x_21) ;  /* 0x0000000000080947 */ /* 0x000fec0003800000 */
[----:B------:R-:W-:-:S13]  /*24a0*/  FSETP.NEU.AND P0, PT, R21, +INF , PT ;  /* 0x7f8000001500780b */ /* 0x000fda0003f0d000 */
[----:B------:R-:W-:-:S07]  /*24b0*/  @!P0 SEL R20, RZ, 0x7f800000, P3 ;  /* 0x7f800000ff148807 */ /* 0x000fce0001800000 */
.L_x_21:
[----:B------:R-:W-:Y:S05]  /*24c0*/  BSYNC B0 ;  /* 0x0000000000007941 */ /* 0x000fea0003800000 */
.L_x_20:
[CC--:B------:R-:W-:Y:S01]  /*24d0*/  FMUL.FTZ R27, R30.reuse, R7.reuse ;  /* 0x000000071e1b7220 */ /* 0x0c0fe20000410000 */
[----:B------:R-:W-:Y:S03]  /*24e0*/  BSSY B0, `(.L_x_22) ;  /* 0x0000053000007945 */ /* 0x000fe60003800000 */
[----:B------:R-:W-:-:S04]  /*24f0*/  FFMA.FTZ R21, R30, R7, -R27 ;  /* 0x000000071e157223 */ /* 0x000fc8000001081b */
[----:B------:R-:W-:Y:S01]  /*2500*/  FFMA.FTZ R0, R30, R18, R21 ;  /* 0x000000121e007223 */ /* 0x000fe20000010015 */
[----:B------:R-:W-:-:S03]  /*2510*/  FADD R21, R2, -1 ;  /* 0xbf80000002157421 */ /* 0x000fc60000000000 */
[----:B------:R-:W-:Y:S01]  /*2520*/  FFMA.FTZ R22, RZ, R7, R0 ;  /* 0x00000007ff167223 */ /* 0x000fe20000010000 */
[----:B------:R-:W-:-:S03]  /*2530*/  FADD.FTZ R28, |R21|, -RZ ;  /* 0x800000ff151c7221 */ /* 0x000fc60000010200 */
[----:B------:R-:W-:-:S05]  /*2540*/  FADD.FTZ R30, R27, R22 ;  /* 0x000000161b1e7221 */ /* 0x000fca0000010000 */
[----:B------:R-:W-:-:S04]  /*2550*/  ISETP.NE.AND P0, PT, R30, 0x42b17218, PT ;  /* 0x42b172181e00780c */ /* 0x000fc80003f05270 */
[----:B------:R-:W-:-:S05]  /*2560*/  FSEL R0, R30, 88.72283172607421875, P0 ;  /* 0x42b172171e007808 */ /* 0x000fca0000000000 */
[----:B------:R-:W-:-:S06]  /*2570*/  FMUL.FTZ R23, R0, 1.4426950216293334961 ;  /* 0x3fb8aa3b00177820 */ /* 0x000fcc0000410000 */
[----:B------:R-:W1:Y:S02]  /*2580*/  FRND.TRUNC R23, R23 ;  /* 0x0000001700177307 */ /* 0x000e64000020d000 */
[----:B-1----:R-:W-:-:S05]  /*2590*/  FADD.FTZ R24, |R23|, -RZ ;  /* 0x800000ff17187221 */ /* 0x002fca0000010200 */
[----:B------:R-:W-:Y:S02]  /*25a0*/  FSETP.GT.AND P0, PT, R24, 126, PT ;  /* 0x42fc00001800780b */ /* 0x000fe40003f04000 */
[----:B------:R-:W-:-:S04]  /*25b0*/  LOP3.LUT R24, R8, 0x80000000, R23, 0xb8, !PT ;  /* 0x8000000008187812 */ /* 0x000fc800078eb817 */
[----:B------:R-:W-:Y:S01]  /*25c0*/  FSEL R31, R24, R23, P0 ;  /* 0x00000017181f7208 */ /* 0x000fe20000000000 */
[----:B------:R-:W-:Y:S01]  /*25d0*/  FMUL R24, R21, 0.0001220703125 ;  /* 0x3900000015187820 */ /* 0x000fe20000400000 */
[----:B------:R-:W-:-:S03]  /*25e0*/  FSETP.GT.AND P0, PT, R28, 9.99999979021476795361e+33, PT ;  /* 0x77f684df1c00780b */ /* 0x000fc60003f04000 */
[----:B------:R-:W-:Y:S01]  /*25f0*/  FFMA.FTZ R0, R31, -0.69314718246459960938, R0 ;  /* 0xbf3172181f007823 */ /* 0x000fe20000010000 */
[----:B------:R-:W-:-:S03]  /*2600*/  FSEL R24, R24, R21, P0 ;  /* 0x0000001518187208 */ /* 0x000fc60000000000 */
[C---:B------:R-:W-:Y:S01]  /*2610*/  FFMA.FTZ R0, R31.reuse, 1.9046542121259335545e-09, R0 ;  /* 0x3102e3081f007823 */ /* 0x040fe20000010000 */
[----:B------:R-:W-:Y:S01]  /*2620*/  FADD R31, R31, 12583039 ;  /* 0x4b40007f1f1f7421 */ /* 0x000fe20000000000 */
[CC--:B------:R-:W-:Y:S02]  /*2630*/  FMUL.FTZ R32, R7.reuse, R24.reuse ;  /* 0x0000001807207220 */ /* 0x0c0fe40000410000 */
[----:B------:R-:W-:Y:S02]  /*2640*/  FMUL R35, R0, 1.4426950216293334961 ;  /* 0x3fb8aa3b00237820 */ /* 0x000fe40000400000 */
[-C--:B------:R-:W-:Y:S01]  /*2650*/  FFMA.FTZ R23, R7, R24.reuse, -R32 ;  /* 0x0000001807177223 */ /* 0x080fe20000010820 */
[----:B------:R-:W-:Y:S01]  /*2660*/  SHF.L.U32 R31, R31, 0x17, RZ ;  /* 0x000000171f1f7819 */ /* 0x000fe200000006ff */
[----:B------:R-:W1:Y:S02]  /*2670*/  MUFU.EX2 R36, R35 ;  /* 0x0000002300247308 */ /* 0x000e640000000800 */
[----:B------:R-:W-:Y:S01]  /*2680*/  FFMA.FTZ R0, R18, R24, R23 ;  /* 0x0000001812007223 */ /* 0x000fe20000010017 */
[----:B------:R-:W-:-:S03]  /*2690*/  FADD R24, R9, -1 ;  /* 0xbf80000009187421 */ /* 0x000fc60000000000 */
[----:B------:R-:W-:Y:S01]  /*26a0*/  FFMA.FTZ R39, RZ, R7, R0 ;  /* 0x00000007ff277223 */ /* 0x000fe20000010000 */
[C---:B------:R-:W-:Y:S01]  /*26b0*/  FADD.FTZ R23, |R24|.reuse, -RZ ;  /* 0x800000ff18177221 */ /* 0x040fe20000010200 */
[----:B------:R-:W-:Y:S02]  /*26c0*/  FMUL R41, R24, 0.0001220703125 ;  /* 0x3900000018297820 */ /* 0x000fe40000400000 */
[----:B------:R-:W-:-:S05]  /*26d0*/  FADD.FTZ R37, R32, R39 ;  /* 0x0000002720257221 */ /* 0x000fca0000010000 */
[----:B------:R-:W-:Y:S01]  /*26e0*/  ISETP.NE.AND P0, PT, R37, 0x42b17218, PT ;  /* 0x42b172182500780c */ /* 0x000fe20003f05270 */
[----:B-1----:R-:W-:-:S03]  /*26f0*/  FMUL R31, R31, R36 ;  /* 0x000000241f1f7220 */ /* 0x002fc60000400000 */
[----:B------:R-:W-:Y:S02]  /*2700*/  FSEL R33, R37, 88.72283172607421875, P0 ;  /* 0x42b1721725217808 */ /* 0x000fe40000000000 */
[----:B------:R-:W-:-:S04]  /*2710*/  FSETP.GT.AND P0, PT, R23, 9.99999979021476795361e+33, PT ;  /* 0x77f684df1700780b */ /* 0x000fc80003f04000 */
[----:B------:R-:W-:Y:S02]  /*2720*/  FSEL R41, R41, R24, P0 ;  /* 0x0000001829297208 */ /* 0x000fe40000000000 */
[----:B------:R-:W-:-:S03]  /*2730*/  FSETP.NEU.AND P0, PT, R31, +INF , PT ;  /* 0x7f8000001f00780b */ /* 0x000fc60003f0d000 */
[----:B------:R-:W-:Y:S01]  /*2740*/  FMUL.FTZ R36, R7, R41 ;  /* 0x0000002907247220 */ /* 0x000fe20000410000 */
[----:B------:R-:W-:-:S03]  /*2750*/  ISETP.NE.OR P1, PT, R30, 0x42b17218, !P0 ;  /* 0x42b172181e00780c */ /* 0x000fc60004725670 */
[----:B------:R-:W-:-:S04]  /*2760*/  FFMA.FTZ R35, R7, R41, -R36 ;  /* 0x0000002907237223 */ /* 0x000fc80000010824 */
[----:B------:R-:W-:Y:S02]  /*2770*/  FFMA.FTZ R0, R18, R41, R35 ;  /* 0x0000002912007223 */ /* 0x000fe40000010023 */
[----:B------:R-:W-:-:S04]  /*2780*/  @P0 FADD.FTZ R27, R27, -R30 ;  /* 0x8000001e1b1b0221 */ /* 0x000fc80000010000 */
[----:B------:R-:W-:Y:S01]  /*2790*/  @P0 FADD.FTZ R38, R22, R27 ;  /* 0x0000001b16260221 */ /* 0x000fe20000010000 */
[----:B------:R-:W-:Y:S01]  /*27a0*/  FMUL.FTZ R27, R33, 1.4426950216293334961 ;  /* 0x3fb8aa3b211b7820 */ /* 0x000fe20000410000 */
[----:B------:R-:W-:Y:S02]  /*27b0*/  MOV R22, 0x7f800000 ;  /* 0x7f80000000167802 */ /* 0x000fe40000000f00 */
[----:B------:R-:W-:-:S03]  /*27c0*/  @!P1 FADD R38, R38, 7.62939453125e-06 ;  /* 0x3700000026269421 */ /* 0x000fc60000000000 */
[----:B------:R-:W1:Y:S01]  /*27d0*/  FRND.TRUNC R27, R27 ;  /* 0x0000001b001b7307 */ /* 0x000e62000020d000 */
[----:B------:R-:W-:Y:S01]  /*27e0*/  @P0 FFMA.FTZ R22, R31, R38, R31 ;  /* 0x000000261f160223 */ /* 0x000fe2000001001f */
[----:B------:R-:W-:-:S04]  /*27f0*/  FFMA.FTZ R31, RZ, R7, R0 ;  /* 0x00000007ff1f7223 */ /* 0x000fc80000010000 */
[----:B------:R-:W-:Y:S01]  /*2800*/  FADD.FTZ R41, R36, R31 ;  /* 0x0000001f24297221 */ /* 0x000fe20000010000 */
[----:B-1----:R-:W-:-:S05]  /*2810*/  FADD.FTZ R30, |R27|, -RZ ;  /* 0x800000ff1b1e7221 */ /* 0x002fca0000010200 */
[----:B------:R-:W-:Y:S02]  /*2820*/  FSETP.GT.AND P0, PT, R30, 126, PT ;  /* 0x42fc00001e00780b */ /* 0x000fe40003f04000 */
[----:B------:R-:W-:-:S04]  /*2830*/  LOP3.LUT R30, R8, 0x80000000, R27, 0xb8, !PT ;  /* 0x80000000081e7812 */ /* 0x000fc800078eb81b */
[----:B------:R-:W-:Y:S01]  /*2840*/  FSEL R30, R30, R27, P0 ;  /* 0x0000001b1e1e7208 */ /* 0x000fe20000000000 */
[----:B------:R-:W-:Y:S01]  /*2850*/  FADD R27, R5, -1 ;  /* 0xbf800000051b7421 */ /* 0x000fe20000000000 */
[----:B------:R-:W-:-:S03]  /*2860*/  ISETP.NE.AND P0, PT, R41, 0x42b17218, PT ;  /* 0x42b172182900780c */ /* 0x000fc60003f05270 */
[C---:B------:R-:W-:Y:S01]  /*2870*/  FFMA.FTZ R33, R30.reuse, -0.69314718246459960938, R33 ;  /* 0xbf3172181e217823 */ /* 0x040fe20000010021 */
[----:B------:R-:W-:Y:S01]  /*2880*/  FADD.FTZ R38, |R27|, -RZ ;  /* 0x800000ff1b267221 */ /* 0x000fe20000010200 */
[----:B------:R-:W-:Y:S01]  /*2890*/  FSEL R42, R41, 88.72283172607421875, P0 ;  /* 0x42b17217292a7808 */ /* 0x000fe20000000000 */
[----:B------:R-:W-:Y:S01]  /*28a0*/  FMUL R0, R27, 0.0001220703125 ;  /* 0x390000001b007820 */ /* 0x000fe20000400000 */
[----:B------:R-:W-:Y:S02]  /*28b0*/  FFMA.FTZ R33, R30, 1.9046542121259335545e-09, R33 ;  /* 0x3102e3081e217823 */ /* 0x000fe40000010021 */
[----:B------:R-:W-:Y:S01]  /*28c0*/  FSETP.GT.AND P0, PT, R38, 9.99999979021476795361e+33, PT ;  /* 0x77f684df2600780b */ /* 0x000fe20003f04000 */
[----:B------:R-:W-:Y:S01]  /*28d0*/  FMUL.FTZ R43, R42, 1.4426950216293334961 ;  /* 0x3fb8aa3b2a2b7820 */ /* 0x000fe20000410000 */
[----:B------:R-:W-:Y:S01]  /*28e0*/  FMUL R35, R33, 1.4426950216293334961 ;  /* 0x3fb8aa3b21237820 */ /* 0x000fe20000400000 */
[----:B------:R-:W-:Y:S01]  /*28f0*/  FADD R33, R26, 0.5 ;  /* 0x3f0000001a217421 */ /* 0x000fe20000000000 */
[----:B------:R-:W-:-:S02]  /*2900*/  FSEL R0, R0, R27, P0 ;  /* 0x0000001b00007208 */ /* 0x000fc40000000000 */
[----:B------:R-:W1:Y:S02]  /*2910*/  MUFU.EX2 R40, R35 ;  /* 0x0000002300287308 */ /* 0x000e640000000800 */
[----:B------:R-:W-:Y:S01]  /*2920*/  ISETP.GE.AND P0, PT, R33, 0x7f800000, PT ;  /* 0x7f8000002100780c */ /* 0x000fe20003f06270 */
[----:B------:R-:W-:Y:S01]  /*2930*/  FADD R33, R30, 12583039 ;  /* 0x4b40007f1e217421 */ /* 0x000fe20000000000 */
[----:B------:R-:W-:-:S04]  /*2940*/  FMUL.FTZ R30, R7, R0 ;  /* 0x00000000071e7220 */ /* 0x000fc80000410000 */
[----:B------:R-:W2:Y:S01]  /*2950*/  FRND.TRUNC R43, R43 ;  /* 0x0000002b002b7307 */ /* 0x000ea2000020d000 */
[----:B------:R-:W-:Y:S01]  /*2960*/  FFMA.FTZ R45, R7, R0, -R30 ;  /* 0x00000000072d7223 */ /* 0x000fe2000001081e */
[----:B------:R-:W-:-:S03]  /*2970*/  SHF.L.U32 R33, R33, 0x17, RZ ;  /* 0x0000001721217819 */ /* 0x000fc600000006ff */
[----:B------:R-:W-:Y:S02]  /*2980*/  FFMA.FTZ R0, R18, R0, R45 ;  /* 0x0000000012007223 */ /* 0x000fe4000001002d */
[----:B-1----:R-:W-:Y:S02]  /*2990*/  FMUL R40, R33, R40 ;  /* 0x0000002821287220 */ /* 0x002fe40000400000 */
[----:B------:R-:W-:Y:S01]  /*29a0*/  FFMA.FTZ R33, RZ, R7, R0 ;  /* 0x00000007ff217223 */ /* 0x000fe20000010000 */
[----:B------:R-:W-:Y:S06]  /*29b0*/  @!P0 BRA `(.L_x_23) ;  /* 0x0000000000148947 */ /* 0x000fec0003800000 */
[----:B------:R-:W-:-:S13]  /*29c0*/  FSETP.NAN.FTZ.AND P0, PT, |R6|, |R6|, PT ;  /* 0x400000060600720b */ /* 0x000fda0003f18200 */
[----:B------:R-:W-:Y:S01]  /*29d0*/  @P0 FADD R22, R6, 0.5 ;  /* 0x3f00000006160421 */ /* 0x000fe20000000000 */
[----:B------:R-:W-:Y:S06]  /*29e0*/  @P0 BRA `(.L_x_23) ;  /* 0x0000000000080947 */ /* 0x000fec0003800000 */
[----:B------:R-:W-:-:S13]  /*29f0*/  FSETP.NEU.AND P0, PT, R26, +INF , PT ;  /* 0x7f8000001a00780b */ /* 0x000fda0003f0d000 */
[----:B------:R-:W-:-:S07]  /*2a00*/  @!P0 SEL R22, RZ, 0x7f800000, P4 ;  /* 0x7f800000ff168807 */ /* 0x000fce0002000000 */
.L_x_23:
[----:B------:R-:W-:Y:S05]  /*2a10*/  BSYNC B0 ;  /* 0x0000000000007941 */ /* 0x000fea0003800000 */
.L_x_22:
[----:B------:R-:W-:Y:S01]  /*2a20*/  FADD.FTZ R35, R30, R33 ;  /* 0x000000211e237221 */ /* 0x000fe20000010000 */
[----:B--2---:R-:W-:Y:S01]  /*2a30*/  FADD.FTZ R0, |R43|, -RZ ;  /* 0x800000ff2b007221 */ /* 0x004fe20000010200 */
[----:B------:R-:W-:Y:S01]  /*2a40*/  ISETP.NE.AND P2, PT, R29, RZ, PT ;  /* 0x000000ff1d00720c */ /* 0x000fe20003f45270 */
[----:B------:R-:W-:Y:S01]  /*2a50*/  FADD R12, R12, 1 ;  /* 0x3f8000000c0c7421 */ /* 0x000fe20000000000 */
[----:B------:R-:W-:Y:S01]  /*2a60*/  BSSY B0, `(.L_x_24) ;  /* 0x0000036000007945 */ /* 0x000fe20003800000 */
[----:B------:R-:W-:Y:S01]  /*2a70*/  ISETP.NE.AND P1, PT, R35, 0x42b17218, PT ;  /* 0x42b172182300780c */ /* 0x000fe20003f25270 */
[----:B------:R-:W-:Y:S01]  /*2a80*/  FADD R13, R13, 1 ;  /* 0x3f8000000d0d7421 */ /* 0x000fe20000000000 */
[----:B------:R-:W-:Y:S02]  /*2a90*/  FSETP.GT.AND P0, PT, R0, 126, PT ;  /* 0x42fc00000000780b */ /* 0x000fe40003f04000 */
[----:B------:R-:W-:Y:S02]  /*2aa0*/  FSEL R26, R35, 88.72283172607421875, P1 ;  /* 0x42b17217231a7808 */ /* 0x000fe40000800000 */
[----:B------:R-:W-:-:S03]  /*2ab0*/  LOP3.LUT R0, R8, 0x80000000, R43, 0xb8, !PT ;  /* 0x8000000008007812 */ /* 0x000fc600078eb82b */
[----:B------:R-:W-:Y:S01]  /*2ac0*/  FMUL.FTZ R44, R26, 1.4426950216293334961 ;  /* 0x3fb8aa3b1a2c7820 */ /* 0x000fe20000410000 */
[----:B------:R-:W-:-:S03]  /*2ad0*/  FSEL R29, R0, R43, P0 ;  /* 0x0000002b001d7208 */ /* 0x000fc60000000000 */
[----:B------:R-:W1:Y:S02]  /*2ae0*/  FRND.TRUNC R43, R44 ;  /* 0x0000002c002b7307 */ /* 0x000e64000020d000 */
[----:B------:R-:W-:-:S04]  /*2af0*/  FFMA.FTZ R42, R29, -0.69314718246459960938, R42 ;  /* 0xbf3172181d2a7823 */ /* 0x000fc8000001002a */
[C---:B------:R-:W-:Y:S01]  /*2b00*/  FFMA.FTZ R42, R29.reuse, 1.9046542121259335545e-09, R42 ;  /* 0x3102e3081d2a7823 */ /* 0x040fe2000001002a */
[----:B------:R-:W-:-:S03]  /*2b10*/  FADD R29, R29, 12583039 ;  /* 0x4b40007f1d1d7421 */ /* 0x000fc60000000000 */
[----:B------:R-:W-:Y:S02]  /*2b20*/  FMUL R42, R42, 1.4426950216293334961 ;  /* 0x3fb8aa3b2a2a7820 */ /* 0x000fe40000400000 */
[----:B------:R-:W-:Y:S02]  /*2b30*/  SHF.L.U32 R29, R29, 0x17, RZ ;  /* 0x000000171d1d7819 */ /* 0x000fe400000006ff */
[----:B------:R-:W2:Y:S01]  /*2b40*/  MUFU.EX2 R0, R42 ;  /* 0x0000002a00007308 */ /* 0x000ea20000000800 */
[----:B-1----:R-:W-:-:S05]  /*2b50*/  FADD.FTZ R45, |R43|, -RZ ;  /* 0x800000ff2b2d7221 */ /* 0x002fca0000010200 */
[----:B------:R-:W-:Y:S02]  /*2b60*/  FSETP.GT.AND P0, PT, R45, 126, PT ;  /* 0x42fc00002d00780b */ /* 0x000fe40003f04000 */
[----:B------:R-:W-:-:S04]  /*2b70*/  LOP3.LUT R45, R8, 0x80000000, R43, 0xb8, !PT ;  /* 0x80000000082d7812 */ /* 0x000fc800078eb82b */
[----:B------:R-:W-:Y:S02]  /*2b80*/  FSEL R43, R45, R43, P0 ;  /* 0x0000002b2d2b7208 */ /* 0x000fe40000000000 */
[----:B------:R-:W-:Y:S01]  /*2b90*/  FSETP.NEU.AND P0, PT, R40, +INF , PT ;  /* 0x7f8000002800780b */ /* 0x000fe20003f0d000 */
[----:B--2---:R-:W-:Y:S01]  /*2ba0*/  FMUL R0, R29, R0 ;  /* 0x000000001d007220 */ /* 0x004fe20000400000 */
[----:B------:R-:W-:Y:S01]  /*2bb0*/  FSEL R29, R12, 2, !P2 ;  /* 0x400000000c1d7808 */ /* 0x000fe20005000000 */
[----:B------:R-:W-:Y:S01]  /*2bc0*/  FFMA.FTZ R26, R43, -0.69314718246459960938, R26 ;  /* 0xbf3172182b1a7823 */ /* 0x000fe2000001001a */
[----:B------:R-:W-:Y:S02]  /*2bd0*/  ISETP.NE.OR P2, PT, R37, 0x42b17218, !P0 ;  /* 0x42b172182500780c */ /* 0x000fe40004745670 */
[----:B------:R-:W-:Y:S01]  /*2be0*/  FSETP.NEU.AND P1, PT, R0, +INF , PT ;  /* 0x7f8000000000780b */ /* 0x000fe20003f2d000 */
[C---:B------:R-:W-:Y:S01]  /*2bf0*/  FFMA.FTZ R26, R43.reuse, 1.9046542121259335545e-09, R26 ;  /* 0x3102e3082b1a7823 */ /* 0x040fe2000001001a */
[----:B------:R-:W-:Y:S01]  /*2c00*/  MOV R12, 0x7f800000 ;  /* 0x7f800000000c7802 */ /* 0x000fe20000000f00 */
[----:B------:R-:W-:-:S02]  /*2c10*/  FADD R43, R43, 12583039 ;  /* 0x4b40007f2b2b7421 */ /* 0x000fc40000000000 */
[----:B------:R-:W-:Y:S02]  /*2c20*/  FMUL R26, R26, 1.4426950216293334961 ;  /* 0x3fb8aa3b1a1a7820 */ /* 0x000fe40000400000 */
[----:B------:R-:W-:Y:S01]  /*2c30*/  @P0 FADD.FTZ R32, R32, -R37 ;  /* 0x8000002520200221 */ /* 0x000fe20000010000 */
[----:B------:R-:W-:-:S03]  /*2c40*/  SHF.L.U32 R43, R43, 0x17, RZ ;  /* 0x000000172b2b7819 */ /* 0x000fc600000006ff */
[----:B------:R-:W-:Y:S01]  /*2c50*/  @P0 FADD.FTZ R39, R39, R32 ;  /* 0x0000002027270221 */ /* 0x000fe20000010000 */
[----:B------:R-:W1:Y:S01]  /*2c60*/  MUFU.EX2 R26, R26 ;  /* 0x0000001a001a7308 */ /* 0x000e620000000800 */
[----:B------:R-:W-:Y:S01]  /*2c70*/  FADD R32, R28, 0.5 ;  /* 0x3f0000001c207421 */ /* 0x000fe20000000000 */
[----:B------:R-:W-:Y:S01]  /*2c80*/  @P1 FADD.FTZ R42, R36, -R41 ;  /* 0x80000029242a1221 */ /* 0x000fe20000010000 */
[----:B------:R-:W-:Y:S01]  /*2c90*/  @!P2 FADD R39, R39, 7.62939453125e-06 ;  /* 0x370000002727a421 */ /* 0x000fe20000000000 */
[----:B------:R-:W-:Y:S02]  /*2ca0*/  ISETP.NE.OR P2, PT, R41, 0x42b17218, !P1 ;  /* 0x42b172182900780c */ /* 0x000fe40004f45670 */
[----:B------:R-:W-:Y:S01]  /*2cb0*/  @P1 FADD.FTZ R37, R31, R42 ;  /* 0x0000002a1f251221 */ /* 0x000fe20000010000 */
[----:B------:R-:W-:Y:S01]  /*2cc0*/  @P0 FFMA.FTZ R12, R40, R39, R40 ;  /* 0x00000027280c0223 */ /* 0x000fe20000010028 */
[----:B------:R-:W-:Y:S02]  /*2cd0*/  ISETP.GE.AND P0, PT, R32, 0x7f800000, PT ;  /* 0x7f8000002000780c */ /* 0x000fe40003f06270 */
[----:B------:R-:W-:Y:S01]  /*2ce0*/  MOV R31, 0x7f800000 ;  /* 0x7f800000001f7802 */ /* 0x000fe20000000f00 */
[----:B-1----:R-:W-:Y:S01]  /*2cf0*/  FMUL R36, R43, R26 ;  /* 0x0000001a2b247220 */ /* 0x002fe20000400000 */
[----:B------:R-:W-:-:S05]  /*2d00*/  FADD R26, R6, -1 ;  /* 0xbf800000061a7421 */ /* 0x000fca0000000000 */
[----:B------:R-:W-:Y:S01]  /*2d10*/  @!P2 FADD R37, R37, 7.62939453125e-06 ;  /* 0x370000002525a421 */ /* 0x000fe20000000000 */
[----:B------:R-:W-:-:S03]  /*2d20*/  FSETP.NEU.AND P2, PT, R36, +INF , PT ;  /* 0x7f8000002400780b */ /* 0x000fc60003f4d000 */
[----:B------:R-:W-:Y:S01]  /*2d30*/  @P1 FFMA.FTZ R31, R0, R37, R0 ;  /* 0x00000025001f1223 */ /* 0x000fe20000010000 */
[----:B------:R-:W-:Y:S01]  /*2d40*/  FADD.FTZ R32, |R26|, -RZ ;  /* 0x800000ff1a207221 */ /* 0x000fe20000010200 */
[----:B------:R-:W-:Y:S08]  /*2d50*/  @!P0 BRA `(.L_x_25) ;  /* 0x0000000000188947 */ /* 0x000ff00003800000 */
[----:B------:R-:W-:-:S13]  /*2d60*/  FSETP.NAN.FTZ.AND P0, PT, |R21|, |R21|, PT ;  /* 0x400000151500720b */ /* 0x000fda0003f18200 */
[----:B------:R-:W-:Y:S01]  /*2d70*/  @P0 FADD R12, R21, 0.5 ;  /* 0x3f000000150c0421 */ /* 0x000fe20000000000 */
[----:B------:R-:W-:Y:S06]  /*2d80*/  @P0 BRA `(.L_x_25) ;  /* 0x00000000000c0947 */ /* 0x000fec0003800000 */
[----:B------:R-:W-:-:S13]  /*2d90*/  FSETP.NEU.AND P0, PT, R28, +INF , PT ;  /* 0x7f8000001c00780b */ /* 0x000fda0003f0d000 */
[----:B------:R-:W-:-:S04]  /*2da0*/  @!P0 FSETP.GEU.AND P1, PT, R2, 1, PT ;  /* 0x3f8000000200880b */ /* 0x000fc80003f2e000 */
[----:B------:R-:W-:-:S09]  /*2db0*/  @!P0 SEL R12, RZ, 0x7f800000, P1 ;  /* 0x7f800000ff0c8807 */ /* 0x000fd20000800000 */
.L_x_25:
[----:B------:R-:W-:Y:S05]  /*2dc0*/  BSYNC B0 ;  /* 0x0000000000007941 */ /* 0x000fea0003800000 */
.L_x_24:
[----:B------:R-:W-:Y:S01]  /*2dd0*/  ISETP.NE.AND P0, PT, R34, RZ, PT ;  /* 0x000000ff2200720c */ /* 0x000fe20003f05270 */
[----:B------:R-:W-:Y:S01]  /*2de0*/  FMUL R37, R26, 0.0001220703125 ;  /* 0x390000001a257820 */ /* 0x000fe20000400000 */
[----:B------:R-:W-:Y:S01]  /*2df0*/  FSETP.GEU.AND P1, PT, R29, 1.175494350822287508e-38, PT ;  /* 0x008000001d00780b */ /* 0x000fe20003f2e000 */
[----:B------:R-:W-:Y:S01]  /*2e00*/  @P2 FADD.FTZ R30, R30, -R35 ;  /* 0x800000231e1e2221 */ /* 0x000fe20000010000 */
[----:B------:R-:W-:Y:S01]  /*2e10*/  FSEL R13, R13, 2, !P0 ;  /* 0x400000000d0d7808 */ /* 0x000fe20004000000 */
[----:B------:R-:W-:Y:S01]  /*2e20*/  FADD R0, R23, 0.5 ;  /* 0x3f00000017007421 */ /* 0x000fe20000000000 */
[----:B------:R-:W-:Y:S01]  /*2e30*/  ISETP.NE.OR P0, PT, R35, 0x42b17218, !P2 ;  /* 0x42b172182300780c */ /* 0x000fe20005705670 */
[----:B------:R-:W-:Y:S01]  /*2e40*/  @P2 FADD.FTZ R33, R33, R30 ;  /* 0x0000001e21212221 */ /* 0x000fe20000010000 */
[----:B------:R-:W-:Y:S01]  /*2e50*/  FSETP.GT.AND P3, PT, R32, 9.99999979021476795361e+33, PT ;  /* 0x77f684df2000780b */ /* 0x000fe20003f64000 */
[----:B------:R-:W-:Y:S01]  /*2e60*/  BSSY B0, `(.L_x_26) ;  /* 0x0000017000007945 */ /* 0x000fe20003800000 */
[----:B------:R-:W-:-:S02]  /*2e70*/  MOV R28, 0x7f800000 ;  /* 0x7f800000001c7802 */ /* 0x000fc40000000f00 */
[----:B------:R-:W-:Y:S02]  /*2e80*/  FSEL R37, R37, R26, P3 ;  /* 0x0000001a25257208 */ /* 0x000fe40001800000 */
[----:B------:R-:W-:Y:S01]  /*2e90*/  FSETP.GEU.AND P3, PT, R13, 1.175494350822287508e-38, PT ;  /* 0x008000000d00780b */ /* 0x000fe20003f6e000 */
[----:B------:R-:W-:Y:S02]  /*2ea0*/  @!P1 FMUL R29, R29, 8388608 ;  /* 0x4b0000001d1d9820 */ /* 0x000fe40000400000 */
[-C--:B------:R-:W-:Y:S02]  /*2eb0*/  FMUL.FTZ R30, R7, R37.reuse ;  /* 0x00000025071e7220 */ /* 0x080fe40000410000 */
[----:B------:R-:W-:Y:S01]  /*2ec0*/  @!P0 FADD R33, R33, 7.62939453125e-06 ;  /* 0x3700000021218421 */ /* 0x000fe20000000000 */
[----:B------:R-:W-:Y:S01]  /*2ed0*/  ISETP.GE.AND P0, PT, R0, 0x7f800000, PT ;  /* 0x7f8000000000780c */ /* 0x000fe20003f06270 */
[----:B------:R-:W-:Y:S01]  /*2ee0*/  FFMA.FTZ R35, R7, R37, -R30 ;  /* 0x0000002507237223 */ /* 0x000fe2000001081e */
[----:B------:R-:W-:Y:S01]  /*2ef0*/  IADD3 R34, R29, -0x3f2aaaab, RZ ;  /* 0xc0d555551d227810 */ /* 0x000fe20007ffe0ff */
[----:B------:R-:W-:-:S02]  /*2f00*/  @P2 FFMA.FTZ R28, R36, R33, R36 ;  /* 0x00000021241c2223 */ /* 0x000fc40000010024 */
[----:B------:R-:W-:Y:S01]  /*2f10*/  FFMA.FTZ R0, R18, R37, R35 ;  /* 0x0000002512007223 */ /* 0x000fe20000010023 */
[----:B------:R-:W-:Y:S01]  /*2f20*/  LOP3.LUT R34, R34, 0xff800000, RZ, 0xc0, !PT ;  /* 0xff80000022227812 */ /* 0x000fe200078ec0ff */
[----:B------:R-:W-:-:S03]  /*2f30*/  @!P3 FMUL R13, R13, 8388608 ;  /* 0x4b0000000d0db820 */ /* 0x000fc60000400000 */
[----:B------:R-:W-:Y:S02]  /*2f40*/  IADD3 R37, R29, -R34, RZ ;  /* 0x800000221d257210 */ /* 0x000fe40007ffe0ff */
[----:B------:R-:W-:Y:S01]  /*2f50*/  IADD3 R36, R13, -0x3f2aaaab, RZ ;  /* 0xc0d555550d247810 */ /* 0x000fe20007ffe0ff */
[----:B------:R-:W-:Y:S06]  /*2f60*/  @!P0 BRA `(.L_x_27) ;  /* 0x0000000000188947 */ /* 0x000fec0003800000 */
[----:B------:R-:W-:-:S13]  /*2f70*/  FSETP.NAN.FTZ.AND P0, PT, |R24|, |R24|, PT ;  /* 0x400000181800720b */ /* 0x000fda0003f18200 */
[----:B------:R-:W-:Y:S01]  /*2f80*/  @P0 FADD R31, R24, 0.5 ;  /* 0x3f000000181f0421 */ /* 0x000fe20000000000 */
[----:B------:R-:W-:Y:S06]  /*2f90*/  @P0 BRA `(.L_x_27) ;  /* 0x00000000000c0947 */ /* 0x000fec0003800000 */
[----:B------:R-:W-:-:S13]  /*2fa0*/  FSETP.NEU.AND P0, PT, R23, +INF , PT ;  /* 0x7f8000001700780b */ /* 0x000fda0003f0d000 */
[----:B------:R-:W-:-:S04]  /*2fb0*/  @!P0 FSETP.GEU.AND P2, PT, R9, 1, PT ;  /* 0x3f8000000900880b */ /* 0x000fc80003f4e000 */
[----:B------:R-:W-:-:S09]  /*2fc0*/  @!P0 SEL R31, RZ, 0x7f800000, P2 ;  /* 0x7f800000ff1f8807 */ /* 0x000fd20001000000 */
.L_x_27:
[----:B------:R-:W-:Y:S05]  /*2fd0*/  BSYNC B0 ;  /* 0x0000000000007941 */ /* 0x000fea0003800000 */
.L_x_26:
[----:B------:R-:W-:Y:S01]  /*2fe0*/  HFMA2.MMA R18, -RZ, RZ, 1.5048828125, 33.21875 ;  /* 0x3e055027ff127435 */ /* 0x000fe200000001ff */
[----:B------:R-:W-:Y:S01]  /*2ff0*/  FADD R15, R15, 1 ;  /* 0x3f8000000f0f7421 */ /* 0x000fe20000000000 */
[----:B------:R-:W-:Y:S01]  /*3000*/  FSETP.EQ.OR P0, PT, |R10|, 1, !P5 ;  /* 0x3f8000000a00780b */ /* 0x000fe20006f02600 */
[----:B------:R-:W-:Y:S01]  /*3010*/  FADD R23, R38, 0.5 ;  /* 0x3f00000026177421 */ /* 0x000fe20000000000 */
[----:B------:R-:W-:Y:S01]  /*3020*/  LOP3.LUT R36, R36, 0xff800000, RZ, 0xc0, !PT ;  /* 0xff80000024247812 */ /* 0x000fe200078ec0ff */
[----:B------:R-:W-:Y:S01]  /*3030*/  FADD R37, R37, -1 ;  /* 0xbf80000025257421 */ /* 0x000fe20000000000 */
[----:B------:R-:W-:Y:S01]  /*3040*/  FSEL R15, R15, 2, !P0 ;  /* 0x400000000f0f7808 */ /* 0x000fe20004000000 */
[----:B------:R-:W-:Y:S01]  /*3050*/  BSSY B0, `(.L_x_28) ;  /* 0x0000011000007945 */ /* 0x000fe20003800000 */
[----:B------:R-:W-:Y:S02]  /*3060*/  ISETP.GE.AND P0, PT, R23, 0x7f800000, PT ;  /* 0x7f8000001700780c */ /* 0x000fe40003f06270 */
[----:B------:R-:W-:Y:S01]  /*3070*/  IADD3 R35, R13, -R36, RZ ;  /* 0x800000240d237210 */ /* 0x000fe20007ffe0ff */
[----:B------:R-:W-:-:S04]  /*3080*/  FFMA.FTZ R40, R37, -R18, 0.14084610342979431152 ;  /* 0x3e1039f625287423 */ /* 0x000fc80000010812 */
[----:B------:R-:W-:Y:S01]  /*3090*/  FADD R35, R35, -1 ;  /* 0xbf80000023237421 */ /* 0x000fe20000000000 */
[----:B------:R-:W-:-:S03]  /*30a0*/  FFMA.FTZ R40, R37, R40, -0.12148627638816833496 ;  /* 0xbdf8cdcc25287423 */ /* 0x000fc60000010028 */
[----:B------:R-:W-:Y:S01]  /*30b0*/  FFMA.FTZ R42, R35, -R18, 0.14084610342979431152 ;  /* 0x3e1039f6232a7423 */ /* 0x000fe20000010812 */
[----:B------:R-:W-:-:S03]  /*30c0*/  FFMA.FTZ R40, R37, R40, 0.13980610668659210205 ;  /* 0x3e0f295525287423 */ /* 0x000fc60000010028 */
[----:B------:R-:W-:Y:S01]  /*30d0*/  FFMA.FTZ R42, R35, R42, -0.12148627638816833496 ;  /* 0xbdf8cdcc232a7423 */ /* 0x000fe2000001002a */
[----:B------:R-:W-:Y:S01]  /*30e0*/  FFMA.FTZ R40, R37, R40, -0.16684235632419586182 ;  /* 0xbe2ad8b925287423 */ /* 0x000fe20000010028 */
[----:B------:R-:W-:Y:S06]  /*30f0*/  @!P0 BRA `(.L_x_29) ;  /* 0x0000000000188947 */ /* 0x000fec0003800000 */
[----:B------:R-:W-:-:S13]  /*3100*/  FSETP.NAN.FTZ.AND P0, PT, |R27|, |R27|, PT ;  /* 0x4000001b1b00720b */ /* 0x000fda0003f18200 */
[----:B------:R-:W-:Y:S01]  /*3110*/  @P0 FADD R28, R27, 0.5 ;  /* 0x3f0000001b1c0421 */ /* 0x000fe20000000000 */
[----:B------:R-:W-:Y:S06]  /*3120*/  @P0 BRA `(.L_x_29) ;  /* 0x00000000000c0947 */ /* 0x000fec0003800000 */
[----:B------:R-:W-:-:S13]  /*3130*/  FSETP.NEU.AND P0, PT, R38, +INF , PT ;  /* 0x7f8000002600780b */ /* 0x000fda0003f0d000 */
[----:B------:R-:W-:-:S04]  /*3140*/  @!P0 FSETP.GEU.AND P2, PT, R5, 1, PT ;  /* 0x3f8000000500880b */ /* 0x000fc80003f4e000 */
[----:B------:R-:W-:-:S09]  /*3150*/  @!P0 SEL R28, RZ, 0x7f800000, P2 ;  /* 0x7f800000ff1c8807 */ /* 0x000fd20001000000 */
.L_x_29:
[----:B------:R-:W-:Y:S05]  /*3160*/  BSYNC B0 ;  /* 0x0000000000007941 */ /* 0x000fea0003800000 */
.L_x_28:
[----:B------:R-:W-:Y:S01]  /*3170*/  FFMA.FTZ R23, RZ, R7, R0 ;  /* 0x00000007ff177223 */ /* 0x000fe20000010000 */
[----:B------:R-:W-:Y:S01]  /*3180*/  FSETP.GEU.AND P2, PT, R15, 1.175494350822287508e-38, PT ;  /* 0x008000000f00780b */ /* 0x000fe20003f4e000 */
[----:B------:R-:W-:Y:S01]  /*3190*/  FFMA.FTZ R42, R35, R42, 0.13980610668659210205 ;  /* 0x3e0f2955232a7423 */ /* 0x000fe2000001002a */
[----:B------:R-:W-:Y:S01]  /*31a0*/  FFMA.FTZ R40, R37, R40, 0.20012299716472625732 ;  /* 0x3e4ced0b25287423 */ /* 0x000fe20000010028 */
[----:B------:R-:W-:Y:S01]  /*31b0*/  FADD.FTZ R33, R30, R23 ;  /* 0x000000171e217221 */ /* 0x000fe20000010000 */
[----:B------:R-:W-:Y:S01]  /*31c0*/  FADD R7, R16, 1 ;  /* 0x3f80000010077421 */ /* 0x000fe20000000000 */
[----:B------:R-:W-:Y:S01]  /*31d0*/  FFMA.FTZ R42, R35, R42, -0.16684235632419586182 ;  /* 0xbe2ad8b9232a7423 */ /* 0x000fe2000001002a */
[----:B------:R-:W-:Y:S01]  /*31e0*/  FFMA.FTZ R40, R37, R40, -0.24999669194221496582 ;  /* 0xbe7fff2225287423 */ /* 0x000fe20000010028 */
[----:B------:R-:W-:Y:S01]  /*31f0*/  FSEL R16, RZ, -23, P1 ;  /* 0xc1b80000ff107808 */ /* 0x000fe20000800000 */
[----:B------:R-:W-:Y:S01]  /*3200*/  BSSY B0, `(.L_x_30) ;  /* 0x0000059000007945 */ /* 0x000fe20003800000 */
[----:B------:R-:W-:Y:S01]  /*3210*/  ISETP.NE.AND P0, PT, R33, 0x42b17218, PT ;  /* 0x42b172182100780c */ /* 0x000fe20003f05270 */
[----:B------:R-:W-:Y:S01]  /*3220*/  FFMA.FTZ R42, R35, R42, 0.20012299716472625732 ;  /* 0x3e4ced0b232a7423 */ /* 0x000fe2000001002a */
[----:B------:R-:W-:Y:S01]  /*3230*/  FFMA.FTZ R40, R37, R40, 0.33333182334899902344 ;  /* 0x3eaaaa7825287423 */ /* 0x000fe20000010028 */
[----:B------:R-:W-:Y:S01]  /*3240*/  FSETP.NEU.AND P1, PT, |R11|, 1, PT ;  /* 0x3f8000000b00780b */ /* 0x000fe20003f2d200 */
[----:B------:R-:W-:Y:S01]  /*3250*/  @!P2 FMUL R15, R15, 8388608 ;  /* 0x4b0000000f0fa820 */ /* 0x000fe20000400000 */
[----:B------:R-:W-:Y:S01]  /*3260*/  FSEL R39, R33, 88.72283172607421875, P0 ;  /* 0x42b1721721277808 */ /* 0x000fe20000000000 */
[----:B------:R-:W-:Y:S01]  /*3270*/  FFMA.FTZ R42, R35, R42, -0.24999669194221496582 ;  /* 0xbe7fff22232a7423 */ /* 0x000fe2000001002a */
[----:B------:R-:W-:Y:S01]  /*3280*/  FFMA.FTZ R40, R37, R40, -0.5 ;  /* 0xbf00000025287423 */ /* 0x000fe20000010028 */
[----:B------:R-:W-:Y:S01]  /*3290*/  FSETP.NEU.AND P0, PT, R6, RZ, PT ;  /* 0x000000ff0600720b */ /* 0x000fe20003f0d000 */
[----:B------:R-:W-:Y:S01]  /*32a0*/  FADD R17, R17, 1 ;  /* 0x3f80000011117421 */ /* 0x000fe20000000000 */
[----:B------:R-:W-:Y:S01]  /*32b0*/  FMUL.FTZ R41, R39, 1.4426950216293334961 ;  /* 0x3fb8aa3b27297820 */ /* 0x000fe20000410000 */
[----:B------:R-:W-:Y:S01]  /*32c0*/  IADD3 R38, R15, -0x3f2aaaab, RZ ;  /* 0xc0d555550f267810 */ /* 0x000fe20007ffe0ff */
[----:B------:R-:W-:Y:S01]  /*32d0*/  FFMA.FTZ R42, R35, R42, 0.33333182334899902344 ;  /* 0x3eaaaa78232a7423 */ /* 0x000fe2000001002a */
[----:B------:R-:W-:Y:S01]  /*32e0*/  FMUL R0, R37, R40 ;  /* 0x0000002825007220 */ /* 0x000fe20000400000 */
[----:B------:R-:W-:-:S02]  /*32f0*/  FSEL R7, R7, 2, P0 ;  /* 0x4000000007077808 */ /* 0x000fc40000000000 */
[----:B------:R-:W1:Y:S01]  /*3300*/  FRND.TRUNC R41, R41 ;  /* 0x0000002900297307 */ /* 0x000e62000020d000 */
[----:B------:R-:W-:Y:S01]  /*3310*/  LOP3.LUT R38, R38, 0xff800000, RZ, 0xc0, !PT ;  /* 0xff80000026267812 */ /* 0x000fe200078ec0ff */
[----:B------:R-:W-:Y:S01]  /*3320*/  FFMA.FTZ R42, R35, R42, -0.5 ;  /* 0xbf000000232a7423 */ /* 0x000fe2000001002a */
[----:B------:R-:W-:Y:S01]  /*3330*/  FFMA.FTZ R0, R37, R0, R37 ;  /* 0x0000000025007223 */ /* 0x000fe20000010025 */
[----:B------:R-:W-:Y:S02]  /*3340*/  FSEL R7, R7, 2, P1 ;  /* 0x4000000007077808 */ /* 0x000fe40000800000 */
[----:B------:R-:W-:Y:S01]  /*3350*/  IADD3 R37, R15, -R38, RZ ;  /* 0x800000260f257210 */ /* 0x000fe20007ffe0ff */
[----:B------:R-:W-:-:S04]  /*3360*/  FMUL R42, R35, R42 ;  /* 0x0000002a232a7220 */ /* 0x000fc80000400000 */
[----:B------:R-:W-:Y:S01]  /*3370*/  FADD R37, R37, -1 ;  /* 0xbf80000025257421 */ /* 0x000fe20000000000 */
[----:B------:R-:W-:Y:S01]  /*3380*/  FFMA.FTZ R35, R35, R42, R35 ;  /* 0x0000002a23237223 */ /* 0x000fe20000010023 */
[----:B-1----:R-:W-:Y:S02]  /*3390*/  FADD.FTZ R42, |R41|, -RZ ;  /* 0x800000ff292a7221 */ /* 0x002fe40000010200 */
[C---:B------:R-:W-:Y:S01]  /*33a0*/  FFMA.FTZ R40, R37.reuse, -R18, 0.14084610342979431152 ;  /* 0x3e1039f625287423 */ /* 0x040fe20000010812 */
[----:B------:R-:W-:Y:S02]  /*33b0*/  LOP3.LUT R8, R8, 0x80000000, R41, 0xb8, !PT ;  /* 0x8000000008087812 */ /* 0x000fe400078eb829 */
[----:B------:R-:W-:Y:S01]  /*33c0*/  FSETP.GT.AND P1, PT, R42, 126, PT ;  /* 0x42fc00002a00780b */ /* 0x000fe20003f24000 */
[----:B------:R-:W-:-:S03]  /*33d0*/  FFMA.FTZ R40, R37, R40, -0.12148627638816833496 ;  /* 0xbdf8cdcc25287423 */ /* 0x000fc60000010028 */
[----:B------:R-:W-:Y:S01]  /*33e0*/  FSEL R8, R8, R41, P1 ;  /* 0x0000002908087208 */ /* 0x000fe20000800000 */
[----:B------:R-:W-:Y:S01]  /*33f0*/  FFMA.FTZ R40, R37, R40, 0.13980610668659210205 ;  /* 0x3e0f295525287423 */ /* 0x000fe20000010028 */
[----:B------:R-:W-:-:S03]  /*3400*/  FSETP.GEU.AND P1, PT, R7, 1.175494350822287508e-38, PT ;  /* 0x008000000700780b */ /* 0x000fc60003f2e000 */
[----:B------:R-:W-:Y:S01]  /*3410*/  FFMA.FTZ R40, R37, R40, -0.16684235632419586182 ;  /* 0xbe2ad8b925287423 */ /* 0x000fe20000010028 */
[----:B------:R-:W-:-:S03]  /*3420*/  FFMA.FTZ R39, R8, -0.69314718246459960938, R39 ;  /* 0xbf31721808277823 */ /* 0x000fc60000010027 */
[C---:B------:R-:W-:Y:S01]  /*3430*/  FFMA.FTZ R40, R37.reuse, R40, 0.20012299716472625732 ;  /* 0x3e4ced0b25287423 */ /* 0x040fe20000010028 */
[C---:B------:R-:W-:Y:S01]  /*3440*/  FFMA.FTZ R41, R8.reuse, 1.9046542121259335545e-09, R39 ;  /* 0x3102e30808297823 */ /* 0x040fe20000010027 */
[----:B------:R-:W-:Y:S01]  /*3450*/  I2FP.F32.S32 R39, R34 ;  /* 0x0000002200277245 */ /* 0x000fe20000201400 */
[----:B------:R-:W-:Y:S01]  /*3460*/  FADD R8, R8, 12583039 ;  /* 0x4b40007f08087421 */ /* 0x000fe20000000000 */
[----:B------:R-:W-:Y:S01]  /*3470*/  FFMA.FTZ R40, R37, R40, -0.24999669194221496582 ;  /* 0xbe7fff2225287423 */ /* 0x000fe20000010028 */
[----:B------:R-:W-:Y:S01]  /*3480*/  FMUL R41, R41, 1.4426950216293334961 ;  /* 0x3fb8aa3b29297820 */ /* 0x000fe20000400000 */
[----:B------:R-:W-:Y:S01]  /*3490*/  @!P1 FMUL R7, R7, 8388608 ;  /* 0x4b00000007079820 */ /* 0x000fe20000400000 */
[----:B------:R-:W-:Y:S01]  /*34a0*/  FFMA.FTZ R39, R39, 1.1920928955078125e-07, R16 ;  /* 0x3400000027277823 */ /* 0x000fe20000010010 */
[----:B------:R-:W-:Y:S01]  /*34b0*/  FFMA.FTZ R40, R37, R40, 0.33333182334899902344 ;  /* 0x3eaaaa7825287423 */ /* 0x000fe20000010028 */
[----:B------:R1:W2:Y:S01]  /*34c0*/  MUFU.EX2 R16, R41 ;  /* 0x0000002900107308 */ /* 0x0002a20000000800 */
[----:B------:R-:W-:Y:S01]  /*34d0*/  SHF.L.U32 R43, R8, 0x17, RZ ;  /* 0x00000017082b7819 */ /* 0x000fe200000006ff */
[----:B------:R-:W-:Y:S01]  /*34e0*/  FFMA.FTZ R0, R39, 0.69314718246459960938, R0 ;  /* 0x3f31721827007823 */ /* 0x000fe20000010000 */
[----:B------:R-:W-:Y:S01]  /*34f0*/  FFMA.FTZ R40, R37, R40, -0.5 ;  /* 0xbf00000025287423 */ /* 0x000fe20000010028 */
[----:B------:R-:W-:-:S02]  /*3500*/  IADD3 R34, R7, -0x3f2aaaab, RZ ;  /* 0xc0d5555507227810 */ /* 0x000fc40007ffe0ff */
[----:B------:R-:W-:Y:S01]  /*3510*/  I2FP.F32.S32 R39, R36 ;  /* 0x0000002400277245 */ /* 0x000fe20000201400 */
[C---:B------:R-:W-:Y:S01]  /*3520*/  FMUL R40, R37.reuse, R40 ;  /* 0x0000002825287220 */ /* 0x040fe20000400000 */
[----:B------:R-:W-:Y:S02]  /*3530*/  LOP3.LUT R34, R34, 0xff800000, RZ, 0xc0, !PT ;  /* 0xff80000022227812 */ /* 0x000fe400078ec0ff */
[----:B------:R-:W-:Y:S01]  /*3540*/  FSEL R8, RZ, -23, P3 ;  /* 0xc1b80000ff087808 */ /* 0x000fe20001800000 */
[----:B------:R-:W-:Y:S01]  /*3550*/  FFMA.FTZ R37, R37, R40, R37 ;  /* 0x0000002825257223 */ /* 0x000fe20000010025 */
[----:B------:R-:W-:Y:S02]  /*3560*/  IADD3 R40, R7, -R34, RZ ;  /* 0x8000002207287210 */ /* 0x000fe40007ffe0ff */
[----:B-1----:R-:W-:Y:S01]  /*3570*/  I2FP.F32.S32 R41, R38 ;  /* 0x0000002600297245 */ /* 0x002fe20000201400 */
[----:B--2---:R-:W-:Y:S01]  /*3580*/  FMUL R36, R43, R16 ;  /* 0x000000102b247220 */ /* 0x004fe20000400000 */
[----:B------:R-:W-:Y:S01]  /*3590*/  FFMA.FTZ R16, R39, 1.1920928955078125e-07, R8 ;  /* 0x3400000027107823 */ /* 0x000fe20000010008 */
[----:B------:R-:W-:Y:S01]  /*35a0*/  FADD R39, R40, -1 ;  /* 0xbf80000028277421 */ /* 0x000fe20000000000 */
[----:B------:R-:W-:-:S02]  /*35b0*/  FSEL R38, RZ, -23, P2 ;  /* 0xc1b80000ff267808 */ /* 0x000fc40001000000 */
[----:B------:R-:W-:Y:S01]  /*35c0*/  FSETP.NEU.AND P2, PT, R36, +INF , PT ;  /* 0x7f8000002400780b */ /* 0x000fe20003f4d000 */
[----:B------:R-:W-:Y:S01]  /*35d0*/  FFMA.FTZ R8, R39, -R18, 0.14084610342979431152 ;  /* 0x3e1039f627087423 */ /* 0x000fe20000010812 */
[----:B------:R-:W-:Y:S01]  /*35e0*/  FFMA.FTZ R16, R16, 0.69314718246459960938, R35 ;  /* 0x3f31721810107823 */ /* 0x000fe20000010023 */
[----:B------:R-:W-:Y:S01]  /*35f0*/  FFMA.FTZ R38, R41, 1.1920928955078125e-07, R38 ;  /* 0x3400000029267823 */ /* 0x000fe20000010026 */
[----:B------:R-:W-:Y:S01]  /*3600*/  ISETP.NE.OR P3, PT, R33, 0x42b17218, !P2 ;  /* 0x42b172182100780c */ /* 0x000fe20005765670 */
[----:B------:R-:W-:-:S04]  /*3610*/  FFMA.FTZ R8, R39, R8, -0.12148627638816833496 ;  /* 0xbdf8cdcc27087423 */ /* 0x000fc80000010008 */
[----:B------:R-:W-:-:S04]  /*3620*/  FFMA.FTZ R8, R39, R8, 0.13980610668659210205 ;  /* 0x3e0f295527087423 */ /* 0x000fc80000010008 */
[----:B------:R-:W-:Y:S01]  /*3630*/  @P2 FADD.FTZ R30, R30, -R33 ;  /* 0x800000211e1e2221 */ /* 0x000fe20000010000 */
[----:B------:R-:W-:-:S03]  /*3640*/  FFMA.FTZ R8, R39, R8, -0.16684235632419586182 ;  /* 0xbe2ad8b927087423 */ /* 0x000fc60000010008 */
[----:B------:R-:W-:Y:S01]  /*3650*/  @P2 FADD.FTZ R33, R23, R30 ;  /* 0x0000001e17212221 */ /* 0x000fe20000010000 */
[----:B------:R-:W-:Y:S01]  /*3660*/  FFMA.FTZ R8, R39, R8, 0.20012299716472625732 ;  /* 0x3e4ced0b27087423 */ /* 0x000fe20000010008 */
[----:B------:R-:W-:Y:S02]  /*3670*/  FADD R23, R32, 0.5 ;  /* 0x3f00000020177421 */ /* 0x000fe40000000000 */
[----:B------:R-:W-:Y:S01]  /*3680*/  @!P3 FADD R33, R33, 7.62939453125e-06 ;  /* 0x370000002121b421 */ /* 0x000fe20000000000 */
[----:B------:R-:W-:Y:S02]  /*3690*/  FFMA.FTZ R8, R39, R8, -0.24999669194221496582 ;  /* 0xbe7fff2227087423 */ /* 0x000fe40000010008 */
[----:B------:R-:W-:Y:S01]  /*36a0*/  ISETP.GE.AND P3, PT, R23, 0x7f800000, PT ;  /* 0x7f8000001700780c */ /* 0x000fe20003f66270 */
[----:B------:R-:W-:Y:S01]  /*36b0*/  FFMA.FTZ R23, R38, 0.69314718246459960938, R37 ;  /* 0x3f31721826177823 */ /* 0x000fe20000010025 */
[----:B------:R-:W-:-:S04]  /*36c0*/  FFMA.FTZ R8, R39, R8, 0.33333182334899902344 ;  /* 0x3eaaaa7827087423 */ /* 0x000fc80000010008 */
[----:B------:R-:W-:-:S04]  /*36d0*/  FFMA.FTZ R8, R39, R8, -0.5 ;  /* 0xbf00000027087423 */ /* 0x000fc80000010008 */
[C---:B------:R-:W-:Y:S01]  /*36e0*/  FMUL R30, R39.reuse, R8 ;  /* 0x00000008271e7220 */ /* 0x040fe20000400000 */
[----:B------:R-:W-:Y:S01]  /*36f0*/  MOV R8, 0x7f800000 ;  /* 0x7f80000000087802 */ /* 0x000fe20000000f00 */
[----:B------:R-:W-:Y:S02]  /*3700*/  @P2 FFMA.FTZ R8, R36, R33, R36 ;  /* 0x0000002124082223 */ /* 0x000fe40000010024 */
[----:B------:R-:W-:Y:S01]  /*3710*/  FFMA.FTZ R30, R39, R30, R39 ;  /* 0x0000001e271e7223 */ /* 0x000fe20000010027 */
[----:B------:R-:W-:Y:S06]  /*3720*/  @!P3 BRA `(.L_x_31) ;  /* 0x000000000018b947 */ /* 0x000fec0003800000 */
[----:B------:R-:W-:-:S13]  /*3730*/  FSETP.NAN.FTZ.AND P2, PT, |R26|, |R26|, PT ;  /* 0x4000001a1a00720b */ /* 0x000fda0003f58200 */
[----:B------:R-:W-:Y:S01]  /*3740*/  @P2 FADD R8, R26, 0.5 ;  /* 0x3f0000001a082421 */ /* 0x000fe20000000000 */
[----:B------:R-:W-:Y:S06]  /*3750*/  @P2 BRA `(.L_x_31) ;  /* 0x00000000000c2947 */ /* 0x000fec0003800000 */
[----:B------:R-:W-:-:S13]  /*3760*/  FSETP.NEU.AND P2, PT, R32, +INF , PT ;  /* 0x7f8000002000780b */ /* 0x000fda0003f4d000 */
[----:B------:R-:W-:-:S04]  /*3770*/  @!P2 FSETP.GEU.AND P3, PT, R6, 1, PT ;  /* 0x3f8000000600a80b */ /* 0x000fc80003f6e000 */
[----:B------:R-:W-:-:S09]  /*3780*/  @!P2 SEL R8, RZ, 0x7f800000, P3 ;  /* 0x7f800000ff08a807 */ /* 0x000fd20001800000 */
.L_x_31:
[----:B------:R-:W-:Y:S05]  /*3790*/  BSYNC B0 ;  /* 0x0000000000007941 */ /* 0x000fea0003800000 */
.L_x_30:
[----:B------:R-:W-:Y:S01]  /*37a0*/  FSETP.NEU.AND P2, PT, R2, RZ, PT ;  /* 0x000000ff0200720b */ /* 0x000fe20003f4d000 */
[----:B------:R-:W-:Y:S01]  /*37b0*/  FADD R33, R20, 1 ;  /* 0x3f80000014217421 */ /* 0x000fe20000000000 */
[----:B------:R-:W-:Y:S01]  /*37c0*/  FADD R22, R22, 1 ;  /* 0x3f80000016167421 */ /* 0x000fe20000000000 */
[----:B------:R-:W-:Y:S01]  /*37d0*/  HFMA2.MMA R32, -RZ, RZ, 1.625, 0 ;  /* 0x3e800000ff207435 */ /* 0x000fe200000001ff */
[----:B------:R-:W-:Y:S01]  /*37e0*/  FSEL R38, R17, 2, P2 ;  /* 0x4000000011267808 */ /* 0x000fe20001000000 */
[----:B------:R-:W-:Y:S01]  /*37f0*/  FADD R37, R19, 1 ;  /* 0x3f80000013257421 */ /* 0x000fe20000000000 */
[----:B------:R-:W-:Y:S01]  /*3800*/  FSEL R17, R33, 2, P5 ;  /* 0x4000000021117808 */ /* 0x000fe20002800000 */
[----:B------:R-:W1:Y:S01]  /*3810*/  S2UR UR5, SR_CgaCtaId ;  /* 0x00000000000579c3 */ /* 0x000e620000008800 */
[C---:B------:R-:W-:Y:S01]  /*3820*/  FSETP.GT.AND P5, PT, |R38|.reuse, 8.50705917302346158658e+37, PT ;  /* 0x7e8000002600780b */ /* 0x040fe20003fa4200 */
[----:B------:R-:W-:Y:S01]  /*3830*/  FMUL R33, R38, 8388608 ;  /* 0x4b00000026217820 */ /* 0x000fe20000400000 */
[----:B------:R-:W-:Y:S01]  /*3840*/  FSEL R19, R22, 2, P0 ;  /* 0x4000000016137808 */ /* 0x000fe20000000000 */
[----:B------:R-:W-:Y:S01]  /*3850*/  FMUL R22, R17, 0.25 ;  /* 0x3e80000011167820 */ /* 0x000fe20000400000 */
[----:B------:R-:W-:Y:S01]  /*3860*/  FSETP.GEU.AND P0, PT, R38, 1.175494350822287508e-38, PT ;  /* 0x008000002600780b */ /* 0x000fe20003f0e000 */
[----:B------:R-:W-:Y:S01]  /*3870*/  UMOV UR4, 0x400 ;  /* 0x0000040000047882 */ /* 0x000fe20000000000 */
[----:B------:R-:W-:Y:S01]  /*3880*/  FSETP.NEU.AND P6, PT, R9, RZ, PT ;  /* 0x000000ff0900720b */ /* 0x000fe20003fcd000 */
[----:B------:R-:W-:Y:S01]  /*3890*/  FMUL R40, R19, 0.25 ;  /* 0x3e80000013287820 */ /* 0x000fe20000400000 */
[----:B------:R-:W-:-:S02]  /*38a0*/  FSEL R20, RZ, -23, P1 ;  /* 0xc1b80000ff147808 */ /* 0x000fc40000800000 */
[----:B------:R-:W-:Y:S02]  /*38b0*/  FSETP.GEU.AND P4, PT, |R19|, 1.175494350822287508e-38, PT ;  /* 0x008000001300780b */ /* 0x000fe40003f8e200 */
[----:B------:R-:W-:Y:S02]  /*38c0*/  FSETP.GEU.AND P1, PT, |R17|, 1.175494350822287508e-38, PT ;  /* 0x008000001100780b */ /* 0x000fe40003f2e200 */
[C---:B------:R-:W-:Y:S02]  /*38d0*/  FSETP.GEU.AND P3, PT, |R38|.reuse, 1.175494350822287508e-38, PT ;  /* 0x008000002600780b */ /* 0x040fe40003f6e200 */
[----:B------:R-:W-:Y:S01]  /*38e0*/  FSEL R33, R33, R38, !P0 ;  /* 0x0000002621217208 */ /* 0x000fe20004000000 */
[----:B------:R-:W-:Y:S01]  /*38f0*/  @P5 FMUL R38, R38, 0.25 ;  /* 0x3e80000026265820 */ /* 0x000fe20000400000 */
[----:B------:R-:W-:Y:S02]  /*3900*/  FSEL R36, R32, 1, P5 ;  /* 0x3f80000020247808 */ /* 0x000fe40002800000 */
[----:B------:R-:W-:-:S02]  /*3910*/  FSEL R37, R37, 2, P6 ;  /* 0x4000000025257808 */ /* 0x000fc40003000000 */
[----:B------:R-:W-:Y:S01]  /*3920*/  FSETP.GT.AND P5, PT, |R19|, 8.50705917302346158658e+37, PT ;  /* 0x7e8000001300780b */ /* 0x000fe20003fa4200 */
[----:B-1----:R-:W-:Y:S01]  /*3930*/  UPRMT UR4, UR5, 0x654, UR4 ;  /* 0x0000065405047896 */ /* 0x002fe20008000004 */
[----:B------:R-:W-:Y:S02]  /*3940*/  FSETP.GT.AND P2, PT, |R17|, 8.50705917302346158658e+37, PT ;  /* 0x7e8000001100780b */ /* 0x000fe40003f44200 */
[----:B------:R-:W-:Y:S01]  /*3950*/  I2FP.F32.S32 R35, R34 ;  /* 0x0000002200237245 */ /* 0x000fe20000201400 */
[----:B------:R-:W-:Y:S01]  /*3960*/  @!P3 FMUL R38, R38, 16777216 ;  /* 0x4b8000002626b820 */ /* 0x000fe20000400000 */
[----:B------:R-:W-:Y:S01]  /*3970*/  FSETP.GT.AND P6, PT, |R37|, 8.50705917302346158658e+37, PT ;  /* 0x7e8000002500780b */ /* 0x000fe20003fc4200 */
[----:B------:R-:W-:Y:S01]  /*3980*/  @!P3 FMUL R36, R36, 16777216 ;  /* 0x4b8000002424b820 */ /* 0x000fe20000400000 */
[----:B------:R-:W-:Y:S01]  /*3990*/  FSEL R34, R40, R19, P5 ;  /* 0x0000001328227208 */ /* 0x000fe20002800000 */
[----:B------:R-:W-:Y:S01]  /*39a0*/  FFMA.FTZ R43, R35, 1.1920928955078125e-07, R20 ;  /* 0x34000000232b7823 */ /* 0x000fe20000010014 */
[----:B------:R-:W-:Y:S01]  /*39b0*/  FSEL R22, R22, R17, P2 ;  /* 0x0000001116167208 */ /* 0x000fe20001000000 */
[C---:B------:R-:W-:Y:S01]  /*39c0*/  FMUL R20, R37.reuse, 8388608 ;  /* 0x4b00000025147820 */ /* 0x040fe20000400000 */
[----:B------:R-:W-:Y:S01]  /*39d0*/  FSEL R39, R32, 1, P2 ;  /* 0x3f80000020277808 */ /* 0x000fe20001000000 */
[----:B------:R-:W-:Y:S01]  /*39e0*/  @!P4 FMUL R34, R34, 16777216 ;  /* 0x4b8000002222c820 */ /* 0x000fe20000400000 */
[----:B------:R-:W-:Y:S01]  /*39f0*/  FSETP.GEU.AND P2, PT, |R37|, 1.175494350822287508e-38, PT ;  /* 0x008000002500780b */ /* 0x000fe20003f4e200 */
[----:B------:R-:W-:Y:S01]  /*3a00*/  @!P1 FMUL R22, R22, 16777216 ;  /* 0x4b80000016169820 */ /* 0x000fe20000400000 */
[----:B------:R1:W2:Y:S01]  /*3a10*/  MUFU.RCP R41, R38 ;  /* 0x0000002600297308 */ /* 0x0002a20000001000 */
[----:B------:R-:W-:Y:S01]  /*3a20*/  @!P1 FMUL R39, R39, 16777216 ;  /* 0x4b80000027279820 */ /* 0x000fe20000400000 */
[----:B------:R-:W-:-:S02]  /*3a30*/  FSETP.GEU.AND P1, PT, R37, 1.175494350822287508e-38, PT ;  /* 0x008000002500780b */ /* 0x000fc40003f2e000 */
[----:B------:R-:W-:Y:S02]  /*3a40*/  ISETP.GE.U32.AND P3, PT, R13, 0x7f800000, PT ;  /* 0x7f8000000d00780c */ /* 0x000fe40003f66070 */
[----:B------:R-:W-:Y:S01]  /*3a50*/  FSEL R35, R20, R37, !P1 ;  /* 0x0000002514237208 */ /* 0x000fe20004800000 */
[----:B------:R-:W-:Y:S01]  /*3a60*/  @P6 FMUL R37, R37, 0.25 ;  /* 0x3e80000025256820 */ /* 0x000fe20000400000 */
[----:B------:R-:W3:Y:S01]  /*3a70*/  MUFU.RCP R34, R34 ;  /* 0x0000002200227308 */ /* 0x000ee20000001000 */
[----:B------:R-:W-:Y:S01]  /*3a80*/  FFMA.FTZ R20, R43, 0.69314718246459960938, R30 ;  /* 0x3f3172182b147823 */ /* 0x000fe2000001001e */
[C---:B------:R-:W-:Y:S01]  /*3a90*/  FSEL R43, R32.reuse, 1, P5 ;  /* 0x3f800000202b7808 */ /* 0x040fe20002800000 */
[----:B------:R-:W-:Y:S01]  /*3aa0*/  @!P2 FMUL R37, R37, 16777216 ;  /* 0x4b8000002525a820 */ /* 0x000fe20000400000 */
[----:B------:R-:W-:Y:S02]  /*3ab0*/  FSEL R32, R32, 1, P6 ;  /* 0x3f80000020207808 */ /* 0x000fe40003000000 */
[----:B-1----:R-:W-:Y:S01]  /*3ac0*/  IADD3 R38, R35, -0x3f2aaaab, RZ ;  /* 0xc0d5555523267810 */ /* 0x002fe20007ffe0ff */
[----:B------:R-:W-:Y:S01]  /*3ad0*/  @!P4 FMUL R43, R43, 16777216 ;  /* 0x4b8000002b2bc820 */ /* 0x000fe20000400000 */
[----:B------:R-:W1:Y:S01]  /*3ae0*/  MUFU.RCP R22, R22 ;  /* 0x0000001600167308 */ /* 0x000e620000001000 */
[----:B------:R-:W-:Y:S01]  /*3af0*/  @!P2 FMUL R32, R32, 16777216 ;  /* 0x4b8000002020a820 */ /* 0x000fe20000400000 */
[----:B------:R-:W-:Y:S01]  /*3b00*/  LOP3.LUT R38, R38, 0xff800000, RZ, 0xc0, !PT ;  /* 0xff80000026267812 */ /* 0x000fe200078ec0ff */
[----:B--2---:R-:W-:Y:S01]  /*3b10*/  FMUL R36, R41, R36 ;  /* 0x0000002429247220 */ /* 0x004fe20000400000 */
[----:B------:R-:W-:Y:S01]  /*3b20*/  FSETP.GEU.AND P2, PT, R17, 1.175494350822287508e-38, PT ;  /* 0x008000001100780b */ /* 0x000fe20003f4e000 */
[----:B------:R-:W-:Y:S01]  /*3b30*/  @P3 FFMA.FTZ R16, R13, R4, +INF ;  /* 0x7f8000000d103423 */ /* 0x000fe20000010004 */
[----:B------:R-:W-:Y:S01]  /*3b40*/  FSETP.GEU.AND P4, PT, R19, 1.175494350822287508e-38, PT ;  /* 0x008000001300780b */ /* 0x000fe20003f8e000 */
[----:B---3--:R-:W-:Y:S01]  /*3b50*/  FMUL R30, R34, R43 ;  /* 0x0000002b221e7220 */ /* 0x008fe20000400000 */
[----:B------:R-:W2:Y:S01]  /*3b60*/  MUFU.RCP R37, R37 ;  /* 0x0000002500257308 */ /* 0x000ea20000001000 */
[----:B------:R-:W-:Y:S01]  /*3b70*/  IADD3 R34, R33, -0x3f2aaaab, RZ ;  /* 0xc0d5555521227810 */ /* 0x000fe20007ffe0ff */
[----:B------:R-:W-:Y:S01]  /*3b80*/  FMUL R16, R16, 14 ;  /* 0x4160000010107820 */ /* 0x000fe20000400000 */
[----:B------:R-:W-:-:S02]  /*3b90*/  ISETP.GE.U32.AND P5, PT, R15, 0x7f800000, PT ;  /* 0x7f8000000f00780c */ /* 0x000fc40003fa6070 */
[----:B------:R-:W-:Y:S01]  /*3ba0*/  LOP3.LUT R34, R34, 0xff800000, RZ, 0xc0, !PT ;  /* 0xff80000022227812 */ /* 0x000fe200078ec0ff */
[----:B-1----:R-:W-:Y:S01]  /*3bb0*/  FMUL R22, R22, R39 ;  /* 0x0000002716167220 */ /* 0x002fe20000400000 */
[----:B------:R-:W-:Y:S02]  /*3bc0*/  FSETP.NEU.AND P6, PT, R26, RZ, PT ;  /* 0x000000ff1a00720b */ /* 0x000fe40003fcd000 */
[----:B------:R-:W-:Y:S01]  /*3bd0*/  @!P2 FMUL R17, R17, 8388608 ;  /* 0x4b0000001111a820 */ /* 0x000fe20000400000 */
[----:B------:R-:W-:Y:S01]  /*3be0*/  IADD3 R39, R33, -R34, RZ ;  /* 0x8000002221277210 */ /* 0x000fe20007ffe0ff */
[----:B------:R-:W-:Y:S01]  /*3bf0*/  @!P4 FMUL R19, R19, 8388608 ;  /* 0x4b0000001313c820 */ /* 0x000fe20000400000 */
[----:B------:R-:W-:Y:S01]  /*3c00*/  I2FP.F32.S32 R41, R34 ;  /* 0x0000002200297245 */ /* 0x000fe20000201400 */
[----:B------:R-:W-:Y:S01]  /*3c10*/  FMUL R22, R22, 14 ;  /* 0x4160000016167820 */ /* 0x000fe20000400000 */
[----:B------:R-:W-:Y:S01]  /*3c20*/  FSEL R34, RZ, -23, P0 ;  /* 0xc1b80000ff227808 */ /* 0x000fe20000000000 */
[----:B--2---:R-:W-:Y:S01]  /*3c30*/  FMUL R32, R37, R32 ;  /* 0x0000002025207220 */ /* 0x004fe20000400000 */
[----:B------:R-:W-:Y:S01]  /*3c40*/  IADD3 R37, R35, -R38, RZ ;  /* 0x8000002623257210 */ /* 0x000fe20007ffe0ff */
[----:B------:R-:W-:Y:S01]  /*3c50*/  FADD R39, R39, -1 ;  /* 0xbf80000027277421 */ /* 0x000fe20000000000 */
[----:B------:R-:W-:Y:S01]  /*3c60*/  @P5 FFMA.FTZ R23, R15, R4, +INF ;  /* 0x7f8000000f175423 */ /* 0x000fe20000010004 */
[----:B------:R-:W-:Y:S01]  /*3c70*/  FFMA.FTZ R34, R41, 1.1920928955078125e-07, R34 ;  /* 0x3400000029227823 */ /* 0x000fe20000010022 */
[----:B------:R-:W-:Y:S01]  /*3c80*/  I2FP.F32.S32 R41, R38 ;  /* 0x0000002600297245 */ /* 0x000fe20000201400 */
[----:B------:R-:W-:Y:S01]  /*3c90*/  FADD R37, R37, -1 ;  /* 0xbf80000025257421 */ /* 0x000fe20000000000 */
[-C--:B------:R-:W-:Y:S01]  /*3ca0*/  FFMA.FTZ R40, R39, -R18.reuse, 0.14084610342979431152 ;  /* 0x3e1039f627287423 */ /* 0x080fe20000010812 */
[----:B------:R-:W-:Y:S01]  /*3cb0*/  FSEL R38, RZ, -23, P1 ;  /* 0xc1b80000ff267808 */ /* 0x000fe20000800000 */
[----:B------:R-:W-:Y:S01]  /*3cc0*/  FMUL R23, R23, 14 ;  /* 0x4160000017177820 */ /* 0x000fe20000400000 */
[----:B------:R-:W-:Y:S01]  /*3cd0*/  FFMA.FTZ R42, R37, -R18, 0.14084610342979431152 ;  /* 0x3e1039f6252a7423 */ /* 0x000fe20000010812 */
[----:B------:R-:W-:Y:S01]  /*3ce0*/  FFMA.FTZ R40, R39, R40, -0.12148627638816833496 ;  /* 0xbdf8cdcc27287423 */ /* 0x000fe20000010028 */
[----:B------:R-:W-:Y:S01]  /*3cf0*/  ISETP.GE.U32.AND P5, PT, R19, 0x7f800000, PT ;  /* 0x7f8000001300780c */ /* 0x000fe20003fa6070 */
[----:B------:R-:W-:Y:S01]  /*3d00*/  FFMA.FTZ R38, R41, 1.1920928955078125e-07, R38 ;  /* 0x3400000029267823 */ /* 0x000fe20000010026 */
[----:B------:R-:W-:Y:S01]  /*3d10*/  FFMA.FTZ R42, R37, R42, -0.12148627638816833496 ;  /* 0xbdf8cdcc252a7423 */ /* 0x000fe2000001002a */
[----:B------:R-:W-:Y:S01]  /*3d20*/  FFMA.FTZ R40, R39, R40, 0.13980610668659210205 ;  /* 0x3e0f295527287423 */ /* 0x000fe20000010028 */
[----:B------:R-:W-:Y:S01]  /*3d30*/  ISETP.GE.U32.AND P3, PT, R35, 0x7f800000, PT ;  /* 0x7f8000002300780c */ /* 0x000fe20003f66070 */
[----:B------:R-:W-:Y:S01]  /*3d40*/  FMUL R22, R5, R22 ;  /* 0x0000001605167220 */ /* 0x000fe20000400000 */
[----:B------:R-:W-:Y:S01]  /*3d50*/  FFMA.FTZ R42, R37, R42, 0.13980610668659210205 ;  /* 0x3e0f2955252a7423 */ /* 0x000fe2000001002a */
[----:B------:R-:W-:Y:S01]  /*3d60*/  FFMA.FTZ R40, R39, R40, -0.16684235632419586182 ;  /* 0xbe2ad8b927287423 */ /* 0x000fe20000010028 */
[----:B------:R-:W-:Y:S01]  /*3d70*/  FSETP.NEU.AND P0, PT, R27, RZ, PT ;  /* 0x000000ff1b00720b */ /* 0x000fe20003f0d000 */
[----:B------:R-:W-:Y:S01]  /*3d80*/  FMUL R5, R36, 14 ;  /* 0x4160000024057820 */ /* 0x000fe20000400000 */
[----:B------:R-:W-:Y:S01]  /*3d90*/  FFMA.FTZ R42, R37, R42, -0.16684235632419586182 ;  /* 0xbe2ad8b9252a7423 */ /* 0x000fe2000001002a */
[----:B------:R-:W-:Y:S01]  /*3da0*/  FFMA.FTZ R40, R39, R40, 0.20012299716472625732 ;  /* 0x3e4ced0b27287423 */ /* 0x000fe20000010028 */
[----:B------:R-:W-:Y:S01]  /*3db0*/  ISETP.GE.U32.AND P1, PT, R7, 0x7f800000, PT ;  /* 0x7f8000000700780c */ /* 0x000fe20003f26070 */
[----:B------:R-:W-:Y:S01]  /*3dc0*/  FMUL R32, R32, 14 ;  /* 0x4160000020207820 */ /* 0x000fe20000400000 */
[----:B------:R-:W-:Y:S01]  /*3dd0*/  FFMA.FTZ R42, R37, R42, 0.20012299716472625732 ;  /* 0x3e4ced0b252a7423 */ /* 0x000fe2000001002a */
[----:B------:R-:W-:Y:S01]  /*3de0*/  FFMA.FTZ R40, R39, R40, -0.24999669194221496582 ;  /* 0xbe7fff2227287423 */ /* 0x000fe20000010028 */
[----:B------:R-:W-:Y:S01]  /*3df0*/  FMUL R5, R2, R5 ;  /* 0x0000000502057220 */ /* 0x000fe20000400000 */
[----:B------:R-:W-:Y:S01]  /*3e00*/  FMUL R32, R9, R32 ;  /* 0x0000002009207220 */ /* 0x000fe20000400000 */
[----:B------:R-:W-:Y:S01]  /*3e10*/  FFMA.FTZ R42, R37, R42, -0.24999669194221496582 ;  /* 0xbe7fff22252a7423 */ /* 0x000fe2000001002a */
[----:B------:R-:W-:-:S03]  /*3e20*/  FFMA.FTZ R40, R39, R40, 0.33333182334899902344 ;  /* 0x3eaaaa7827287423 */ /* 0x000fc60000010028 */
[----:B------:R-:W-:Y:S01]  /*3e30*/  FFMA.FTZ R42, R37, R42, 0.33333182334899902344 ;  /* 0x3eaaaa78252a7423 */ /* 0x000fe2000001002a */
[----:B------:R-:W-:Y:S02]  /*3e40*/  FFMA.FTZ R40, R39, R40, -0.5 ;  /* 0xbf00000027287423 */ /* 0x000fe40000010028 */
[----:B------:R-:W-:Y:S01]  /*3e50*/  @P1 FFMA.FTZ R20, R7, R4, +INF ;  /* 0x7f80000007141423 */ /* 0x000fe20000010004 */
[----:B------:R-:W-:Y:S01]  /*3e60*/  FFMA.FTZ R42, R37, R42, -0.5 ;  /* 0xbf000000252a7423 */ /* 0x000fe2000001002a */
[----:B------:R-:W-:Y:S01]  /*3e70*/  FMUL R40, R39, R40 ;  /* 0x0000002827287220 */ /* 0x000fe20000400000 */
[----:B------:R-:W-:Y:S01]  /*3e80*/  FSETP.NEU.AND P1, PT, R24, RZ, PT ;  /* 0x000000ff1800720b */ /* 0x000fe20003f2d000 */
[----:B------:R-:W-:Y:S01]  /*3e90*/  FMUL R20, R20, 14 ;  /* 0x4160000014147820 */ /* 0x000fe20000400000 */
[----:B------:R-:W-:Y:S01]  /*3ea0*/  FMUL R42, R37, R42 ;  /* 0x0000002a252a7220 */ /* 0x000fe20000400000 */
[----:B------:R-:W-:Y:S01]  /*3eb0*/  FFMA.FTZ R39, R39, R40, R39 ;  /* 0x0000002827277223 */ /* 0x000fe20000010027 */
[----:B------:R-:W-:-:S02]  /*3ec0*/  IADD3 R40, R17, -0x3f2aaaab, RZ ;  /* 0xc0d5555511287810 */ /* 0x000fc40007ffe0ff */
[----:B------:R-:W-:Y:S01]  /*3ed0*/  FFMA.FTZ R37, R37, R42, R37 ;  /* 0x0000002a25257223 */ /* 0x000fe20000010025 */
[----:B------:R-:W-:Y:S01]  /*3ee0*/  FFMA.FTZ R34, R34, 0.69314718246459960938, R39 ;  /* 0x3f31721822227823 */ /* 0x000fe20000010027 */
[----:B------:R-:W-:Y:S02]  /*3ef0*/  LOP3.LUT R40, R40, 0xff800000, RZ, 0xc0, !PT ;  /* 0xff80000028287812 */ /* 0x000fe400078ec0ff */
[----:B------:R-:W-:Y:S01]  /*3f00*/  FFMA.FTZ R37, R38, 0.69314718246459960938, R37 ;  /* 0x3f31721826257823 */ /* 0x000fe20000010025 */
[----:B------:R-:W-:Y:S01]  /*3f10*/  IADD3 R38, R19, -0x3f2aaaab, RZ ;  /* 0xc0d5555513267810 */ /* 0x000fe20007ffe0ff */
[----:B------:R-:W-:Y:S01]  /*3f20*/  @P3 FFMA.FTZ R37, R35, R4, +INF ;  /* 0x7f80000023253423 */ /* 0x000fe20000010004 */
[----:B------:R-:W-:Y:S02]  /*3f30*/  IADD3 R39, R17, -R40, RZ ;  /* 0x8000002811277210 */ /* 0x000fe40007ffe0ff */
[----:B------:R-:W-:Y:S01]  /*3f40*/  I2FP.F32.S32 R41, R40 ;  /* 0x0000002800297245 */ /* 0x000fe20000201400 */
[----:B------:R-:W-:Y:S01]  /*3f50*/  FMUL R37, R37, 14 ;  /* 0x4160000025257820 */ /* 0x000fe20000400000 */
[----:B------:R-:W-:Y:S01]  /*3f60*/  FSEL R40, RZ, -23, P2 ;  /* 0xc1b80000ff287808 */ /* 0x000fe20001000000 */
[----:B------:R-:W-:Y:S01]  /*3f70*/  FADD R39, R39, -1 ;  /* 0xbf80000027277421 */ /* 0x000fe20000000000 */
[----:B------:R-:W-:-:S02]  /*3f80*/  LOP3.LUT R38, R38, 0xff800000, RZ, 0xc0, !PT ;  /* 0xff80000026267812 */ /* 0x000fc400078ec0ff */
[----:B------:R-:W-:Y:S01]  /*3f90*/  ISETP.GE.U32.AND P2, PT, R29, 0x7f800000, PT ;  /* 0x7f8000001d00780c */ /* 0x000fe20003f46070 */
[----:B------:R-:W-:Y:S01]  /*3fa0*/  FFMA.FTZ R40, R41, 1.1920928955078125e-07, R40 ;  /* 0x3400000029287823 */ /* 0x000fe20000010028 */
[----:B------:R-:W-:Y:S01]  /*3fb0*/  IADD3 R41, R19, -R38, RZ ;  /* 0x8000002613297210 */ /* 0x000fe20007ffe0ff */
[----:B------:R-:W-:Y:S01]  /*3fc0*/  FFMA.FTZ R42, R39, -R18, 0.14084610342979431152 ;  /* 0x3e1039f6272a7423 */ /* 0x000fe20000010812 */
[----:B------:R-:W-:Y:S02]  /*3fd0*/  I2FP.F32.S32 R27, R38 ;  /* 0x00000026001b7245 */ /* 0x000fe40000201400 */
[----:B------:R-:W-:Y:S01]  /*3fe0*/  FSETP.NEU.AND P3, PT, R15, RZ, PT ;  /* 0x000000ff0f00720b */ /* 0x000fe20003f6d000 */
[----:B------:R-:W-:Y:S01]  /*3ff0*/  FADD R41, R41, -1 ;  /* 0xbf80000029297421 */ /* 0x000fe20000000000 */
[----:B------:R-:W-:Y:S01]  /*4000*/  FFMA.FTZ R42, R39, R42, -0.12148627638816833496 ;  /* 0xbdf8cdcc272a7423 */ /* 0x000fe2000001002a */
[----:B------:R-:W-:Y:S02]  /*4010*/  FSEL R15, R28, 1, P0 ;  /* 0x3f8000001c0f7808 */ /* 0x000fe40000000000 */
[----:B------:R-:W-:Y:S01]  /*4020*/  FFMA.FTZ R18, R41, -R18, 0.14084610342979431152 ;  /* 0x3e1039f629127423 */ /* 0x000fe20000010812 */
[----:B------:R-:W-:Y:S01]  /*4030*/  FFMA.FTZ R42, R39, R42, 0.13980610668659210205 ;  /* 0x3e0f2955272a7423 */ /* 0x000fe2000001002a */
[----:B------:R-:W-:Y:S01]  /*4040*/  @P2 FFMA.FTZ R0, R29, R4, +INF ;  /* 0x7f8000001d002423 */ /* 0x000fe20000010004 */
[----:B------:R-:W-:Y:S01]  /*4050*/  ISETP.GE.U32.AND P2, PT, R33, 0x7f800000, PT ;  /* 0x7f8000002100780c */ /* 0x000fe20003f46070 */
[----:B------:R-:W-:Y:S01]  /*4060*/  FFMA.FTZ R18, R41, R18, -0.12148627638816833496 ;  /* 0xbdf8cdcc29127423 */ /* 0x000fe20000010012 */
[----:B------:R-:W-:Y:S01]  /*4070*/  FFMA.FTZ R42, R39, R42, -0.16684235632419586182 ;  /* 0xbe2ad8b9272a7423 */ /* 0x000fe2000001002a */
[----:B------:R-:W-:Y:S01]  /*4080*/  FMUL R0, R0, 14 ;  /* 0x4160000000007820 */ /* 0x000fe20000400000 */
[----:B------:R-:W-:Y:S01]  /*4090*/  FMUL R15, R22, R15 ;  /* 0x0000000f160f7220 */ /* 0x000fe20000400000 */
[----:B------:R-:W-:Y:S01]  /*40a0*/  FFMA.FTZ R18, R41, R18, 0.13980610668659210205 ;  /* 0x3e0f295529127423 */ /* 0x000fe20000010012 */
[----:B------:R-:W-:Y:S01]  /*40b0*/  FFMA.FTZ R42, R39, R42, 0.20012299716472625732 ;  /* 0x3e4ced0b272a7423 */ /* 0x000fe2000001002a */
[----:B------:R-:W-:-:S02]  /*40c0*/  FSETP.NEU.AND P0, PT, R33, RZ, PT ;  /* 0x000000ff2100720b */ /* 0x000fc40003f0d000 */
[----:B------:R-:W-:Y:S01]  /*40d0*/  FFMA.FTZ R18, R41, R18, -0.16684235632419586182 ;  /* 0xbe2ad8b929127423 */ /* 0x000fe20000010012 */
[----:B------:R-:W-:Y:S01]  /*40e0*/  FFMA.FTZ R42, R39, R42, -0.24999669194221496582 ;  /* 0xbe7fff22272a7423 */ /* 0x000fe2000001002a */
[----:B------:R-:W-:Y:S02]  /*40f0*/  FSEL R31, R31, 1, P1 ;  /* 0x3f8000001f1f7808 */ /* 0x000fe40000800000 */
[----:B------:R-:W-:Y:S01]  /*4100*/  FFMA.FTZ R18, R41, R18, 0.20012299716472625732 ;  /* 0x3e4ced0b29127423 */ /* 0x000fe20000010012 */
[----:B------:R-:W-:Y:S01]  /*4110*/  FFMA.FTZ R42, R39, R42, 0.33333182334899902344 ;  /* 0x3eaaaa78272a7423 */ /* 0x000fe2000001002a */
[----:B------:R-:W-:Y:S01]  /*4120*/  @P2 FFMA.FTZ R34, R33, R4, +INF ;  /* 0x7f80000021222423 */ /* 0x000fe20000010004 */
[----:B------:R-:W-:Y:S01]  /*4130*/  FSETP.NEU.AND P2, PT, R21, RZ, PT ;  /* 0x000000ff1500720b */ /* 0x000fe20003f4d000 */
[----:B------:R-:W-:Y:S01]  /*4140*/  FFMA.FTZ R18, R41, R18, -0.24999669194221496582 ;  /* 0xbe7fff2229127423 */ /* 0x000fe20000010012 */
[----:B------:R-:W-:Y:S01]  /*4150*/  FFMA.FTZ R42, R39, R42, -0.5 ;  /* 0xbf000000272a7423 */ /* 0x000fe2000001002a */
[----:B------:R-:W-:Y:S01]  /*4160*/  FMUL R34, R34, 14 ;  /* 0x4160000022227820 */ /* 0x000fe20000400000 */
[----:B------:R-:W-:Y:S01]  /*4170*/  FSEL R12, R12, 1, P2 ;  /* 0x3f8000000c0c7808 */ /* 0x000fe20001000000 */
[----:B------:R-:W-:Y:S01]  /*4180*/  FFMA.FTZ R18, R41, R18, 0.33333182334899902344 ;  /* 0x3eaaaa7829127423 */ /* 0x000fe20000010012 */
[----:B------:R-:W-:Y:S01]  /*4190*/  FMUL R42, R39, R42 ;  /* 0x0000002a272a7220 */ /* 0x000fe20000400000 */
[----:B------:R-:W-:Y:S01]  /*41a0*/  FSETP.NEU.AND P2, PT, R17, RZ, PT ;  /* 0x000000ff1100720b */ /* 0x000fe20003f4d000 */
[----:B------:R-:W-:Y:S01]  /*41b0*/  FMUL R31, R32, R31 ;  /* 0x0000001f201f7220 */ /* 0x000fe20000400000 */
[----:B------:R-:W-:Y:S01]  /*41c0*/  FFMA.FTZ R26, R41, R18, -0.5 ;  /* 0xbf000000291a7423 */ /* 0x000fe20000010012 */
[----:B------:R-:W-:Y:S01]  /*41d0*/  FSEL R18, RZ, -23, P4 ;  /* 0xc1b80000ff127808 */ /* 0x000fe20002000000 */
[----:B------:R-:W-:Y:S01]  /*41e0*/  FFMA.FTZ R39, R39, R42, R39 ;  /* 0x0000002a27277223 */ /* 0x000fe20000010027 */
[----:B------:R-:W-:Y:S01]  /*41f0*/  ISETP.GE.U32.AND P4, PT, R17, 0x7f800000, PT ;  /* 0x7f8000001100780c */ /* 0x000fe20003f86070 */
[----:B------:R-:W-:Y:S01]  /*4200*/  FMUL R26, R41, R26 ;  /* 0x0000001a291a7220 */ /* 0x000fe20000400000 */
[----:B------:R-:W-:Y:S01]  /*4210*/  FMUL R12, R5, R12 ;  /* 0x0000000c050c7220 */ /* 0x000fe20000400000 */
[----:B------:R-:W-:Y:S01]  /*4220*/  FFMA.FTZ R18, R27, 1.1920928955078125e-07, R18 ;  /* 0x340000001b127823 */ /* 0x000fe20000010012 */
[----:B------:R-:W-:Y:S01]  /*4230*/  FFMA.FTZ R39, R40, 0.69314718246459960938, R39 ;  /* 0x3f31721828277823 */ /* 0x000fe20000010027 */
[----:B------:R-:W-:Y:S01]  /*4240*/  FFMA.FTZ R41, R41, R26, R41 ;  /* 0x0000001a29297223 */ /* 0x000fe20000010029 */
[----:B------:R-:W-:-:S02]  /*4250*/  FSEL R5, R34, -INF , P0 ;  /* 0xff80000022057808 */ /* 0x000fc40000000000 */
[C---:B------:R-:W-:Y:S01]  /*4260*/  FSETP.NEU.AND P1, PT, R19.reuse, RZ, PT ;  /* 0x000000ff1300720b */ /* 0x040fe20003f2d000 */
[----:B------:R-:W-:Y:S01]  /*4270*/  FFMA.FTZ R18, R18, 0.69314718246459960938, R41 ;  /* 0x3f31721812127823 */ /* 0x000fe20000010029 */
[-C--:B------:R-:W-:Y:S01]  /*4280*/  @P5 FFMA.FTZ R18, R19, R4.reuse, +INF ;  /* 0x7f80000013125423 */ /* 0x080fe20000010004 */
[----:B------:R-:W-:Y:S02]  /*4290*/  FSETP.NEU.AND P5, PT, R13, RZ, PT ;  /* 0x000000ff0d00720b */ /* 0x000fe40003fad000 */
[----:B------:R-:W-:Y:S01]  /*42a0*/  FSEL R13, R8, 1, P6 ;  /* 0x3f800000080d7808 */ /* 0x000fe20003000000 */
[----:B------:R-:W-:Y:S01]  /*42b0*/  @P4 FFMA.FTZ R39, R17, R4, +INF ;  /* 0x7f80000011274423 */ /* 0x000fe20000010004 */
[----:B------:R-:W-:Y:S01]  /*42c0*/  FSETP.NEU.AND P6, PT, R7, RZ, PT ;  /* 0x000000ff0700720b */ /* 0x000fe20003fcd000 */
[----:B------:R-:W-:Y:S01]  /*42d0*/  FMUL R7, R30, 14 ;  /* 0x416000001e077820 */ /* 0x000fe20000400000 */
[----:B------:R-:W-:Y:S01]  /*42e0*/  FSETP.NEU.AND P4, PT, R29, RZ, PT ;  /* 0x000000ff1d00720b */ /* 0x000fe20003f8d000 */
[----:B------:R-:W-:Y:S01]  /*42f0*/  FMUL R39, R39, 14 ;  /* 0x4160000027277820 */ /* 0x000fe20000400000 */
[----:B------:R-:W-:Y:S01]  /*4300*/  FSEL R4, R23, -INF , P3 ;  /* 0xff80000017047808 */ /* 0x000fe20001800000 */
[----:B------:R-:W-:Y:S01]  /*4310*/  FMUL R6, R6, R7 ;  /* 0x0000000706067220 */ /* 0x000fe20000400000 */
[----:B------:R-:W-:Y:S01]  /*4320*/  FSETP.NEU.AND P3, PT, R35, RZ, PT ;  /* 0x000000ff2300720b */ /* 0x000fe20003f6d000 */
[----:B------:R-:W-:Y:S01]  /*4330*/  FMUL R18, R18, 14 ;  /* 0x4160000012127820 */ /* 0x000fe20000400000 */
[----:B------:R-:W-:Y:S01]  /*4340*/  FSEL R22, R16, -INF , P5 ;  /* 0xff80000010167808 */ /* 0x000fe20002800000 */
[----:B------:R-:W-:Y:S01]  /*4350*/  FFMA R16, R12, 0.5, -R5 ;  /* 0x3f0000000c107823 */ /* 0x000fe20000000805 */
[----:B------:R-:W-:Y:S01]  /*4360*/  FSEL R7, R0, -INF , P4 ;  /* 0xff80000000077808 */ /* 0x000fe20002000000 */
[----:B------:R-:W-:Y:S01]  /*4370*/  FMUL R6, R6, R13 ;  /* 0x0000000d06067220 */ /* 0x000fe20000400000 */
[----:B------:R-:W-:-:S02]  /*4380*/  FSETP.GEU.AND P5, PT, |R3|, 0.5, PT ;  /* 0x3f0000000300780b */ /* 0x000fc40003fae200 */
[----:B------:R-:W-:Y:S02]  /*4390*/  FSETP.GEU.AND P4, PT, |R14|, 0.5, PT ;  /* 0x3f0000000e00780b */ /* 0x000fe40003f8e200 */
[----:B------:R-:W-:Y:S02]  /*43a0*/  FSEL R8, R37, -INF , P3 ;  /* 0xff80000025087808 */ /* 0x000fe40001800000 */
[----:B------:R-:W-:Y:S02]  /*43b0*/  FSETP.GEU.AND P3, PT, |R10|, 0.5, PT ;  /* 0x3f0000000a00780b */ /* 0x000fe40003f6e200 */
[----:B------:R-:W-:Y:S01]  /*43c0*/  FSEL R0, R39, -INF , P2 ;  /* 0xff80000027007808 */ /* 0x000fe20001000000 */
[----:B------:R-:W-:Y:S01]  /*43d0*/  FFMA R8, R31, 0.5, -R8 ;  /* 0x3f0000001f087823 */ /* 0x000fe20000000808 */
[----:B------:R-:W-:Y:S02]  /*43e0*/  FSETP.GEU.AND P0, PT, |R11|, 0.5, PT ;  /* 0x3f0000000b00780b */ /* 0x000fe40003f0e200 */
[----:B------:R-:W-:Y:S01]  /*43f0*/  FSEL R5, R18, -INF , P1 ;  /* 0xff80000012057808 */ /* 0x000fe20000800000 */
[----:B------:R-:W-:Y:S01]  /*4400*/  FFMA R0, R15, 0.5, -R0 ;  /* 0x3f0000000f007823 */ /* 0x000fe20000000800 */
[----:B------:R-:W-:Y:S01]  /*4410*/  @P5 FFMA R7, |R3|, R12, -R16 ;  /* 0x0000000c03075223 */ /* 0x000fe20000000a10 */
[----:B------:R-:W-:Y:S01]  /*4420*/  @P4 FFMA R22, R31, |R14|, -R8 ;  /* 0x4000000e1f164223 */ /* 0x000fe20000000808 */
[----:B------:R-:W-:-:S02]  /*4430*/  FSEL R20, R20, -INF , P6 ;  /* 0xff80000014147808 */ /* 0x000fc40003000000 */
[----:B------:R-:W-:Y:S01]  /*4440*/  ISETP.GE.AND P1, PT, R25, 0x2, PT ;  /* 0x000000021900780c */ /* 0x000fe20003f26270 */
[----:B------:R-:W-:Y:S01]  /*4450*/  @P3 FFMA R4, R15, |R10|, -R0 ;  /* 0x4000000a0f043223 */ /* 0x000fe20000000800 */
[----:B------:R-:W-:Y:S01]  /*4460*/  FFMA R0, R6, 0.5, -R5 ;  /* 0x3f00000006007823 */ /* 0x000fe20000000805 */
[----:B------:R-:W-:-:S03]  /*4470*/  FADD R7, R7, R22 ;  /* 0x0000001607077221 */ /* 0x000fc60000000000 */
[----:B------:R-:W-:Y:S01]  /*4480*/  @P0 FFMA R20, R6, |R11|, -R0 ;  /* 0x4000000b06140223 */ /* 0x000fe20000000800 */
[----:B------:R-:W-:Y:S01]  /*4490*/  FADD R7, R4, R7 ;  /* 0x0000000704077221 */ /* 0x000fe20000000000 */
[----:B------:R-:W-:-:S03]  /*44a0*/  LOP3.LUT P0, RZ, R25, 0x1f, RZ, 0xc0, !PT ;  /* 0x0000001f19ff7812 */ /* 0x000fc6000780c0ff */
[----:B------:R-:W-:-:S05]  /*44b0*/  FADD R7, R20, R7 ;  /* 0x0000000714077221 */ /* 0x000fca0000000000 */
[----:B------:R-:W1:Y:S02]  /*44c0*/  SHFL.BFLY PT, R0, R7, 0x10, 0x1f ;  /* 0x0e001f0007007f89 */ /* 0x000e6400000e0000 */
[----:B-1----:R-:W-:-:S05]  /*44d0*/  FADD R0, R7, R0 ;  /* 0x0000000007007221 */ /* 0x002fca0000000000 */
[----:B------:R-:W1:Y:S02]  /*44e0*/  SHFL.BFLY PT, R3, R0, 0x8, 0x1f ;  /* 0x0d001f0000037f89 */ /* 0x000e6400000e0000 */
[----:B-1----:R-:W-:Y:S01]  /*44f0*/  FADD R3, R0, R3 ;  /* 0x0000000300037221 */ /* 0x002fe20000000000 */
[----:B------:R-:W-:-:S04]  /*4500*/  SHF.R.U32.HI R0, RZ, 0x3, R25 ;  /* 0x00000003ff007819 */ /* 0x000fc80000011619 */
[----:B------:R-:W1:Y:S01]  /*4510*/  SHFL.BFLY PT, R4, R3, 0x4, 0x1f ;  /* 0x0c801f0003047f89 */ /* 0x000e6200000e0000 */
[----:B------:R-:W-:Y:S01]  /*4520*/  LOP3.LUT R0, R0, 0x4, RZ, 0xc0, !PT ;  /* 0x0000000400007812 */ /* 0x000fe200078ec0ff */
[----:B-1----:R-:W-:-:S05]  /*4530*/  FADD R4, R3, R4 ;  /* 0x0000000403047221 */ /* 0x002fca0000000000 */
[----:B------:R-:W1:Y:S02]  /*4540*/  SHFL.BFLY PT, R5, R4, 0x2, 0x1f ;  /* 0x0c401f0004057f89 */ /* 0x000e6400000e0000 */
[----:B-1----:R-:W-:Y:S01]  /*4550*/  FADD R5, R4, R5 ;  /* 0x0000000504057221 */ /* 0x002fe20000000000 */
[----:B------:R-:W-:-:S04]  /*4560*/  LOP3.LUT R4, R25, 0x1, RZ, 0xc0, !PT ;  /* 0x0000000119047812 */ /* 0x000fc800078ec0ff */
[----:B------:R-:W1:Y:S02]  /*4570*/  SHFL.BFLY PT, R6, R5, 0x1, 0x1f ;  /* 0x0c201f0005067f89 */ /* 0x000e6400000e0000 */
[----:B-1----:R-:W-:Y:S01]  /*4580*/  FADD R7, R5, R6 ;  /* 0x0000000605077221 */ /* 0x002fe20000000000 */
[----:B------:R-:W-:-:S04]  /*4590*/  SHF.L.U32 R6, R25, 0x2, RZ ;  /* 0x0000000219067819 */ /* 0x000fc800000006ff */
[----:B------:R-:W-:Y:S01]  /*45a0*/  @!P0 STS [R0+UR4], R7 ;  /* 0x0000000700008988 */ /* 0x000fe20008000804 */
[----:B------:R-:W-:Y:S01]  /*45b0*/  BAR.SYNC.DEFER_BLOCKING 0x0 ;  /* 0x0000000000007b1d */ /* 0x000fe20000010000 */
[----:B------:R-:W-:-:S04]  /*45c0*/  ISETP.NE.U32.AND P0, PT, R4, 0x1, PT ;  /* 0x000000010400780c */ /* 0x000fc80003f05070 */
[----:B------:R-:W-:Y:S01]  /*45d0*/  ISETP.LT.AND P0, PT, R25, 0x2, P0 ;  /* 0x000000021900780c */ /* 0x000fe20000701270 */
[----:B------:R-:W1:Y:S04]  /*45e0*/  @!P1 LDS R2, [R6+UR4] ;  /* 0x0000000406029984 */ /* 0x000e680008000800 */
[----:B-1----:R-:W1:Y:S02]  /*45f0*/  SHFL.BFLY PT, R3, R2, 0x1, 0x1f ;  /* 0x0c201f0002037f89 */ /* 0x002e6400000e0000 */
[----:B-1----:R-:W-:-:S06]  /*4600*/  FADD R3, R2, R3 ;  /* 0x0000000302037221 */ /* 0x002fcc0000000000 */
[----:B------:R1:W-:Y:S01]  /*4610*/  @P0 STS [R6+UR4], R3 ;  /* 0x0000000306000988 */ /* 0x0003e20008000804 */
[----:B------:R-:W-:Y:S01]  /*4620*/  BAR.SYNC.DEFER_BLOCKING 0x0 ;  /* 0x0000000000007b1d */ /* 0x000fe20000010000 */
[----:B------:R-:W-:-:S05]  /*4630*/  LOP3.LUT P0, RZ, R25, 0x3f, RZ, 0xc0, !PT ;  /* 0x0000003f19ff7812 */ /* 0x000fca000780c0ff */
[----:B------:R-:W2:Y:S02]  /*4640*/  LDS R4, [UR4] ;  /* 0x00000004ff047984 */ /* 0x000ea40008000800 */
[----:B------:R-:W-:Y:S06]  /*4650*/  BAR.SYNC.DEFER_BLOCKING 0x0 ;  /* 0x0000000000007b1d */ /* 0x000fec0000010000 */
[----:B-1----:R-:W-:Y:S05]  /*4660*/  @P0 EXIT ;  /* 0x000000000000094d */ /* 0x002fea0003800000 */
[----:B------:R-:W0:Y:S01]  /*4670*/  LDC.64 R2, c[0x0][0x210] ;  /* 0x00008400ff027b82 */ /* 0x000e220000000a00 */
[----:B--2---:R-:W-:-:S04]  /*4680*/  FADD R4, RZ, R4 ;  /* 0x00000004ff047221 */ /* 0x004fc80000000000 */
[----:B------:R-:W-:-:S05]  /*4690*/  FMUL R5, R4, 0.00390625 ;  /* 0x3b80000004057820 */ /* 0x000fca0000400000 */
[----:B0-----:R-:W-:Y:S01]  /*46a0*/  STG.E desc[UR6][R2.64], R5 ;  /* 0x0000000502007986 */ /* 0x001fe2000c101906 */
[----:B------:R-:W-:Y:S05]  /*46b0*/  EXIT ;  /* 0x000000000000794d */ /* 0x000fea0003800000 */
.L_x_32:
[----:B------:R-:W-:-:S00]  /*46c0*/  BRA `(.L_x_32) ;  /* 0xfffffffc00fc7947 */ /* 0x000fc0000383ffff */
[----:B------:R-:W-:-:S00]  /*46d0*/  NOP ;  /* 0x0000000000007918 */ /* 0x000fc00000000000 */
        /* <DEDUP_REMOVED lines=10> */
.L_x_33:


//--------------------- .nv.global.init           --------------------------
	.section	.nv.global.init,"aw",@progbits
.nv.global.init:
	.type		_$_str,@object
	.size		_$_str,(.L_0 - _$_str)
_$_str:
        /*0000*/ 	.byte	0x5f, 0x5f, 0x43, 0x55, 0x44, 0x41, 0x5f, 0x46, 0x54, 0x5a, 0x00
.L_0:


//--------------------- .nv.shared.triton_per_fused_abs_add_div_log_lt_mean_mul_pow_reciprocal_rsub_sub_where_0 --------------------------
	.section	.nv.shared.triton_per_fused_abs_add_div_log_lt_mean_mul_pow_reciprocal_rsub_sub_where_0,"aw",@nobits
	.sectionflags	@""
	.align	16
	.zero		1024


//--------------------- .nv.constant0.triton_per_fused_abs_add_div_log_lt_mean_mul_pow_reciprocal_rsub_sub_where_0 --------------------------
	.section	.nv.constant0.triton_per_fused_abs_add_div_log_lt_mean_mul_pow_reciprocal_rsub_sub_where_0,"a",@progbits
	.sectionflags	@""
	.align	4
.nv.constant0.triton_per_fused_abs_add_div_log_lt_mean_mul_pow_reciprocal_rsub_sub_where_0:
	.zero		556
